//
// Generated by NVIDIA NVVM Compiler
//
// Compiler Build ID: CL-36424714
// Cuda compilation tools, release 13.0, V13.0.88
// Based on NVVM 20.0.0
//

.version 9.0
.target sm_100
.address_size 64

	// .globl	_Z9mergeSortPii
.extern .func  (.param .b64 func_retval0) malloc
(
	.param .b64 malloc_param_0
)
;
.extern .func free
(
	.param .b64 free_param_0
)
;
.extern .func  (.param .b32 func_retval0) vprintf
(
	.param .b64 vprintf_param_0,
	.param .b64 vprintf_param_1
)
;
// _ZZ44mergeSortWithBlocksAndThreads_limited_sharedPiiE4left has been demoted
// _ZZ44mergeSortWithBlocksAndThreads_limited_sharedPiiE5right has been demoted
.global .align 1 .b8 $str[40] = {115, 104, 97, 114, 101, 100, 115, 105, 122, 101, 95, 115, 105, 100, 101, 58, 32, 37, 100, 32, 44, 32, 99, 117, 114, 114, 101, 110, 116, 115, 105, 122, 101, 58, 32, 37, 100, 32, 10};
.global .align 1 .b8 $str$1[67] = {108, 101, 102, 116, 115, 116, 97, 114, 116, 58, 32, 37, 100, 32, 44, 32, 112, 58, 32, 37, 100, 32, 44, 32, 110, 58, 32, 37, 100, 32, 44, 32, 112, 97, 114, 116, 83, 105, 122, 101, 58, 32, 37, 100, 32, 44, 32, 110, 80, 97, 114, 116, 58, 32, 37, 100, 32, 44, 105, 100, 120, 58, 32, 37, 100, 10};
.global .align 1 .b8 $str$2[48] = {98, 101, 102, 111, 114, 101, 32, 58, 32, 97, 114, 114, 48, 58, 37, 100, 32, 44, 32, 97, 114, 114, 49, 58, 37, 100, 32, 44, 32, 97, 114, 114, 50, 58, 37, 100, 32, 44, 32, 97, 114, 114, 51, 58, 37, 100, 10};
.global .align 1 .b8 $str$3[50] = {108, 101, 102, 116, 83, 116, 97, 114, 116, 58, 32, 37, 100, 32, 44, 32, 114, 105, 103, 102, 104, 116, 83, 116, 97, 114, 116, 58, 32, 37, 100, 32, 44, 32, 115, 104, 97, 114, 101, 100, 83, 105, 122, 101, 58, 32, 37, 100, 10};
.global .align 1 .b8 $str$4[47] = {97, 102, 116, 101, 114, 32, 58, 32, 97, 114, 114, 48, 58, 37, 100, 32, 44, 32, 97, 114, 114, 49, 58, 37, 100, 32, 44, 32, 97, 114, 114, 50, 58, 37, 100, 32, 44, 32, 97, 114, 114, 51, 58, 37, 100, 10};

.visible .entry _Z9mergeSortPii(
	.param .u64 .ptr .align 1 _Z9mergeSortPii_param_0,
	.param .u32 _Z9mergeSortPii_param_1
)
{
	.reg .pred 	%p<36>;
	.reg .b32 	%r<159>;
	.reg .b64 	%rd<91>;

	ld.param.u64 	%rd19, [_Z9mergeSortPii_param_0];
	ld.param.u32 	%r61, [_Z9mergeSortPii_param_1];
	cvta.to.global.u64 	%rd1, %rd19;
	setp.lt.s32 	%p1, %r61, 2;
	@%p1 bra 	$L__BB0_38;
	add.s32 	%r1, %r61, -1;
	add.s64 	%rd2, %rd1, 4;
	mov.b32 	%r136, 1;
$L__BB0_2:
	shl.b32 	%r3, %r136, 1;
	add.s32 	%r4, %r136, -1;
	and.b32  	%r5, %r136, 15;
	and.b32  	%r6, %r136, 7;
	neg.s32 	%r7, %r3;
	mul.wide.s32 	%rd3, %r136, 4;
	and.b32  	%r8, %r136, -16;
	and.b32  	%r9, %r136, 3;
	neg.s32 	%r10, %r8;
	mov.b32 	%r137, 0;
	mov.u32 	%r138, %r137;
$L__BB0_3:
	setp.lt.s32 	%p2, %r4, 0;
	add.s32 	%r13, %r3, %r138;
	min.s32 	%r14, %r61, %r13;
	mul.lo.s32 	%r15, %r7, %r137;
	sub.s32 	%r64, %r15, %r136;
	add.s32 	%r16, %r14, %r64;
	sub.s32 	%r17, %r13, %r136;
	sub.s32 	%r18, %r14, %r17;
	{ // callseq 0, 0
	.param .b64 param0;
	st.param.b64 	[param0], %rd3;
	.param .b64 retval0;
	call.uni (retval0), 
	malloc, 
	(
	param0
	);
	ld.param.b64 	%rd20, [retval0];
	} // callseq 0
	mul.wide.s32 	%rd21, %r18, 4;
	{ // callseq 1, 0
	.param .b64 param0;
	st.param.b64 	[param0], %rd21;
	.param .b64 retval0;
	call.uni (retval0), 
	malloc, 
	(
	param0
	);
	ld.param.b64 	%rd22, [retval0];
	} // callseq 1
	@%p2 bra 	$L__BB0_17;
	setp.lt.u32 	%p3, %r136, 16;
	cvt.s64.s32 	%rd6, %r138;
	mov.b32 	%r140, 0;
	@%p3 bra 	$L__BB0_7;
	shl.b64 	%rd23, %rd6, 2;
	add.s64 	%rd24, %rd1, %rd23;
	add.s64 	%rd90, %rd24, 32;
	add.s64 	%rd89, %rd20, 32;
	mov.u32 	%r142, %r10;
$L__BB0_6:
	.pragma "nounroll";
	ld.global.u32 	%r66, [%rd90+-32];
	st.u32 	[%rd89+-32], %r66;
	ld.global.u32 	%r67, [%rd90+-28];
	st.u32 	[%rd89+-28], %r67;
	ld.global.u32 	%r68, [%rd90+-24];
	st.u32 	[%rd89+-24], %r68;
	ld.global.u32 	%r69, [%rd90+-20];
	st.u32 	[%rd89+-20], %r69;
	ld.global.u32 	%r70, [%rd90+-16];
	st.u32 	[%rd89+-16], %r70;
	ld.global.u32 	%r71, [%rd90+-12];
	st.u32 	[%rd89+-12], %r71;
	ld.global.u32 	%r72, [%rd90+-8];
	st.u32 	[%rd89+-8], %r72;
	ld.global.u32 	%r73, [%rd90+-4];
	st.u32 	[%rd89+-4], %r73;
	ld.global.u32 	%r74, [%rd90];
	st.u32 	[%rd89], %r74;
	ld.global.u32 	%r75, [%rd90+4];
	st.u32 	[%rd89+4], %r75;
	ld.global.u32 	%r76, [%rd90+8];
	st.u32 	[%rd89+8], %r76;
	ld.global.u32 	%r77, [%rd90+12];
	st.u32 	[%rd89+12], %r77;
	ld.global.u32 	%r78, [%rd90+16];
	st.u32 	[%rd89+16], %r78;
	ld.global.u32 	%r79, [%rd90+20];
	st.u32 	[%rd89+20], %r79;
	ld.global.u32 	%r80, [%rd90+24];
	st.u32 	[%rd89+24], %r80;
	ld.global.u32 	%r81, [%rd90+28];
	st.u32 	[%rd89+28], %r81;
	add.s32 	%r142, %r142, 16;
	add.s64 	%rd90, %rd90, 64;
	add.s64 	%rd89, %rd89, 64;
	setp.eq.s32 	%p4, %r142, 0;
	mov.u32 	%r140, %r8;
	@%p4 bra 	$L__BB0_7;
	bra.uni 	$L__BB0_6;
$L__BB0_7:
	setp.eq.s32 	%p5, %r5, 0;
	@%p5 bra 	$L__BB0_17;
	add.s32 	%r82, %r5, -1;
	setp.lt.u32 	%p6, %r82, 7;
	@%p6 bra 	$L__BB0_10;
	cvt.u64.u32 	%rd25, %r140;
	add.s64 	%rd26, %rd25, %rd6;
	shl.b64 	%rd27, %rd26, 2;
	add.s64 	%rd28, %rd1, %rd27;
	ld.global.u32 	%r83, [%rd28];
	mul.wide.u32 	%rd29, %r140, 4;
	add.s64 	%rd30, %rd20, %rd29;
	st.u32 	[%rd30], %r83;
	ld.global.u32 	%r84, [%rd28+4];
	st.u32 	[%rd30+4], %r84;
	ld.global.u32 	%r85, [%rd28+8];
	st.u32 	[%rd30+8], %r85;
	ld.global.u32 	%r86, [%rd28+12];
	st.u32 	[%rd30+12], %r86;
	ld.global.u32 	%r87, [%rd28+16];
	st.u32 	[%rd30+16], %r87;
	ld.global.u32 	%r88, [%rd28+20];
	st.u32 	[%rd30+20], %r88;
	ld.global.u32 	%r89, [%rd28+24];
	st.u32 	[%rd30+24], %r89;
	ld.global.u32 	%r90, [%rd28+28];
	st.u32 	[%rd30+28], %r90;
	add.s32 	%r140, %r140, 8;
$L__BB0_10:
	setp.eq.s32 	%p7, %r6, 0;
	@%p7 bra 	$L__BB0_17;
	add.s32 	%r91, %r6, -1;
	setp.lt.u32 	%p8, %r91, 3;
	@%p8 bra 	$L__BB0_13;
	cvt.u64.u32 	%rd31, %r140;
	add.s64 	%rd32, %rd31, %rd6;
	shl.b64 	%rd33, %rd32, 2;
	add.s64 	%rd34, %rd1, %rd33;
	ld.global.u32 	%r92, [%rd34];
	mul.wide.u32 	%rd35, %r140, 4;
	add.s64 	%rd36, %rd20, %rd35;
	st.u32 	[%rd36], %r92;
	ld.global.u32 	%r93, [%rd34+4];
	st.u32 	[%rd36+4], %r93;
	ld.global.u32 	%r94, [%rd34+8];
	st.u32 	[%rd36+8], %r94;
	ld.global.u32 	%r95, [%rd34+12];
	st.u32 	[%rd36+12], %r95;
	add.s32 	%r140, %r140, 4;
$L__BB0_13:
	setp.eq.s32 	%p9, %r9, 0;
	@%p9 bra 	$L__BB0_17;
	setp.eq.s32 	%p10, %r9, 1;
	cvt.u64.u32 	%rd37, %r140;
	add.s64 	%rd38, %rd37, %rd6;
	shl.b64 	%rd39, %rd38, 2;
	add.s64 	%rd9, %rd1, %rd39;
	ld.global.u32 	%r96, [%rd9];
	mul.wide.u32 	%rd40, %r140, 4;
	add.s64 	%rd10, %rd20, %rd40;
	st.u32 	[%rd10], %r96;
	@%p10 bra 	$L__BB0_17;
	setp.eq.s32 	%p11, %r9, 2;
	ld.global.u32 	%r97, [%rd9+4];
	st.u32 	[%rd10+4], %r97;
	@%p11 bra 	$L__BB0_17;
	ld.global.u32 	%r98, [%rd9+8];
	st.u32 	[%rd10+8], %r98;
$L__BB0_17:
	setp.lt.s32 	%p12, %r18, 1;
	@%p12 bra 	$L__BB0_25;
	and.b32  	%r24, %r16, 3;
	add.s32 	%r100, %r14, %r15;
	sub.s32 	%r101, %r136, %r100;
	setp.gt.u32 	%p13, %r101, -4;
	mov.b32 	%r144, 0;
	@%p13 bra 	$L__BB0_21;
	and.b32  	%r144, %r16, -4;
	mov.b32 	%r143, 0;
$L__BB0_20:
	cvt.u64.u32 	%rd41, %r143;
	cvt.s64.s32 	%rd42, %r17;
	add.s64 	%rd43, %rd42, %rd41;
	shl.b64 	%rd44, %rd43, 2;
	add.s64 	%rd45, %rd2, %rd44;
	ld.global.u32 	%r103, [%rd45+-4];
	mul.wide.u32 	%rd46, %r143, 4;
	add.s64 	%rd47, %rd22, %rd46;
	st.u32 	[%rd47], %r103;
	ld.global.u32 	%r104, [%rd45];
	st.u32 	[%rd47+4], %r104;
	ld.global.u32 	%r105, [%rd45+4];
	st.u32 	[%rd47+8], %r105;
	ld.global.u32 	%r106, [%rd45+8];
	st.u32 	[%rd47+12], %r106;
	add.s32 	%r143, %r143, 4;
	setp.ne.s32 	%p14, %r143, %r144;
	@%p14 bra 	$L__BB0_20;
$L__BB0_21:
	setp.eq.s32 	%p15, %r24, 0;
	@%p15 bra 	$L__BB0_25;
	cvt.u64.u32 	%rd48, %r144;
	cvt.s64.s32 	%rd15, %r17;
	add.s64 	%rd49, %rd15, %rd48;
	shl.b64 	%rd50, %rd49, 2;
	add.s64 	%rd51, %rd2, %rd50;
	ld.global.u32 	%r107, [%rd51+-4];
	mul.wide.u32 	%rd52, %r144, 4;
	add.s64 	%rd16, %rd22, %rd52;
	st.u32 	[%rd16], %r107;
	setp.eq.s32 	%p16, %r24, 1;
	@%p16 bra 	$L__BB0_25;
	add.s32 	%r108, %r144, 1;
	cvt.u64.u32 	%rd53, %r108;
	add.s64 	%rd54, %rd15, %rd53;
	shl.b64 	%rd55, %rd54, 2;
	add.s64 	%rd56, %rd2, %rd55;
	ld.global.u32 	%r109, [%rd56+-4];
	st.u32 	[%rd16+4], %r109;
	setp.eq.s32 	%p17, %r24, 2;
	@%p17 bra 	$L__BB0_25;
	add.s32 	%r110, %r144, 2;
	cvt.u64.u32 	%rd57, %r110;
	add.s64 	%rd58, %rd15, %rd57;
	shl.b64 	%rd59, %rd58, 2;
	add.s64 	%rd60, %rd2, %rd59;
	ld.global.u32 	%r111, [%rd60+-4];
	st.u32 	[%rd16+8], %r111;
$L__BB0_25:
	mul.wide.s32 	%rd61, %r138, 4;
	add.s64 	%rd17, %rd1, %rd61;
	mov.b32 	%r153, 0;
	or.pred  	%p20, %p2, %p12;
	mov.u32 	%r152, %r153;
	mov.u32 	%r151, %r153;
	@%p20 bra 	$L__BB0_28;
	mov.b32 	%r151, 0;
	mov.u32 	%r152, %r151;
	mov.u32 	%r153, %r151;
$L__BB0_27:
	mul.wide.u32 	%rd62, %r153, 4;
	add.s64 	%rd63, %rd20, %rd62;
	ld.u32 	%r114, [%rd63];
	mul.wide.u32 	%rd64, %r152, 4;
	add.s64 	%rd65, %rd22, %rd64;
	ld.u32 	%r116, [%rd65];
	setp.gt.s32 	%p21, %r114, %r116;
	setp.le.s32 	%p22, %r114, %r116;
	selp.u32 	%r118, 1, 0, %p22;
	add.s32 	%r153, %r153, %r118;
	selp.u32 	%r119, 1, 0, %p21;
	add.s32 	%r152, %r152, %r119;
	min.s32 	%r120, %r114, %r116;
	mul.wide.u32 	%rd66, %r151, 4;
	add.s64 	%rd67, %rd17, %rd66;
	st.global.u32 	[%rd67], %r120;
	add.s32 	%r151, %r151, 1;
	setp.le.s32 	%p23, %r153, %r4;
	setp.lt.s32 	%p24, %r152, %r18;
	and.pred  	%p25, %p23, %p24;
	@%p25 bra 	$L__BB0_27;
$L__BB0_28:
	setp.gt.s32 	%p26, %r153, %r4;
	mov.u32 	%r150, %r151;
	@%p26 bra 	$L__BB0_34;
	add.s32 	%r122, %r136, %r151;
	sub.s32 	%r34, %r122, %r153;
	sub.s32 	%r123, %r136, %r153;
	and.b32  	%r35, %r123, 3;
	setp.eq.s32 	%p27, %r35, 0;
	mov.u32 	%r148, %r151;
	mov.u32 	%r149, %r153;
	@%p27 bra 	$L__BB0_33;
	add.s32 	%r149, %r153, 1;
	mul.wide.s32 	%rd68, %r153, 4;
	add.s64 	%rd18, %rd20, %rd68;
	ld.u32 	%r124, [%rd18];
	add.s32 	%r148, %r151, 1;
	mul.wide.u32 	%rd69, %r151, 4;
	add.s64 	%rd70, %rd17, %rd69;
	st.global.u32 	[%rd70], %r124;
	setp.eq.s32 	%p28, %r35, 1;
	mov.u32 	%r150, %r148;
	@%p28 bra 	$L__BB0_33;
	add.s32 	%r149, %r153, 2;
	ld.u32 	%r125, [%rd18+4];
	add.s32 	%r150, %r151, 2;
	mul.wide.u32 	%rd71, %r148, 4;
	add.s64 	%rd72, %rd17, %rd71;
	st.global.u32 	[%rd72], %r125;
	setp.eq.s32 	%p29, %r35, 2;
	mov.u32 	%r148, %r150;
	@%p29 bra 	$L__BB0_33;
	add.s32 	%r149, %r153, 3;
	ld.u32 	%r126, [%rd18+8];
	add.s32 	%r148, %r151, 3;
	mul.wide.u32 	%rd73, %r150, 4;
	add.s64 	%rd74, %rd17, %rd73;
	st.global.u32 	[%rd74], %r126;
	mov.u32 	%r150, %r148;
$L__BB0_33:
	sub.s32 	%r127, %r153, %r136;
	setp.gt.u32 	%p30, %r127, -4;
	@%p30 bra 	$L__BB0_34;
	bra.uni 	$L__BB0_39;
$L__BB0_34:
	setp.ge.s32 	%p32, %r152, %r18;
	@%p32 bra 	$L__BB0_36;
$L__BB0_35:
	add.s32 	%r58, %r152, 1;
	mul.wide.s32 	%rd85, %r152, 4;
	add.s64 	%rd86, %rd22, %rd85;
	ld.u32 	%r135, [%rd86];
	add.s32 	%r59, %r150, 1;
	mul.wide.u32 	%rd87, %r150, 4;
	add.s64 	%rd88, %rd17, %rd87;
	st.global.u32 	[%rd88], %r135;
	setp.lt.s32 	%p33, %r58, %r18;
	mov.u32 	%r150, %r59;
	mov.u32 	%r152, %r58;
	@%p33 bra 	$L__BB0_35;
$L__BB0_36:
	{ // callseq 2, 0
	.param .b64 param0;
	st.param.b64 	[param0], %rd20;
	call.uni 
	free, 
	(
	param0
	);
	} // callseq 2
	{ // callseq 3, 0
	.param .b64 param0;
	st.param.b64 	[param0], %rd22;
	call.uni 
	free, 
	(
	param0
	);
	} // callseq 3
	setp.lt.s32 	%p34, %r13, %r1;
	add.s32 	%r137, %r137, 1;
	mov.u32 	%r138, %r13;
	@%p34 bra 	$L__BB0_3;
	setp.lt.s32 	%p35, %r3, %r61;
	mov.u32 	%r136, %r3;
	@%p35 bra 	$L__BB0_2;
$L__BB0_38:
	ret;
$L__BB0_39:
	mul.wide.s32 	%rd75, %r149, 4;
	add.s64 	%rd76, %rd20, %rd75;
	ld.u32 	%r128, [%rd76];
	add.s32 	%r129, %r148, 1;
	mul.wide.u32 	%rd77, %r148, 4;
	add.s64 	%rd78, %rd17, %rd77;
	st.global.u32 	[%rd78], %r128;
	ld.u32 	%r130, [%rd76+4];
	add.s32 	%r131, %r148, 2;
	mul.wide.u32 	%rd79, %r129, 4;
	add.s64 	%rd80, %rd17, %rd79;
	st.global.u32 	[%rd80], %r130;
	ld.u32 	%r132, [%rd76+8];
	add.s32 	%r133, %r148, 3;
	mul.wide.u32 	%rd81, %r131, 4;
	add.s64 	%rd82, %rd17, %rd81;
	st.global.u32 	[%rd82], %r132;
	add.s32 	%r149, %r149, 4;
	ld.u32 	%r134, [%rd76+12];
	add.s32 	%r148, %r148, 4;
	mul.wide.u32 	%rd83, %r133, 4;
	add.s64 	%rd84, %rd17, %rd83;
	st.global.u32 	[%rd84], %r134;
	setp.eq.s32 	%p31, %r148, %r34;
	mov.u32 	%r150, %r34;
	@%p31 bra 	$L__BB0_34;
	bra.uni 	$L__BB0_39;

}
	// .globl	_Z20mergeSortWithThreadsPii
.visible .entry _Z20mergeSortWithThreadsPii(
	.param .u64 .ptr .align 1 _Z20mergeSortWithThreadsPii_param_0,
	.param .u32 _Z20mergeSortWithThreadsPii_param_1
)
{
	.reg .pred 	%p<38>;
	.reg .b32 	%r<174>;
	.reg .b64 	%rd<99>;

	ld.param.u64 	%rd19, [_Z20mergeSortWithThreadsPii_param_0];
	ld.param.u32 	%r67, [_Z20mergeSortWithThreadsPii_param_1];
	cvta.to.global.u64 	%rd1, %rd19;
	mov.u32 	%r1, %tid.x;
	mov.u32 	%r2, %ntid.x;
	add.s32 	%r68, %r2, %r67;
	add.s32 	%r69, %r68, -1;
	div.u32 	%r3, %r69, %r2;
	setp.lt.s32 	%p1, %r67, 2;
	@%p1 bra 	$L__BB1_40;
	add.s64 	%rd2, %rd1, 4;
	shl.b32 	%r71, %r1, 1;
	add.s32 	%r4, %r71, 2;
	not.b32 	%r5, %r71;
	mov.b32 	%r152, 1;
$L__BB1_2:
	setp.lt.s32 	%p2, %r3, 1;
	@%p2 bra 	$L__BB1_39;
	add.s32 	%r7, %r152, -1;
	and.b32  	%r8, %r152, 15;
	add.s32 	%r9, %r8, -1;
	and.b32  	%r10, %r152, 7;
	add.s32 	%r11, %r10, -1;
	mul.lo.s32 	%r12, %r4, %r152;
	mul.lo.s32 	%r73, %r2, %r152;
	shl.b32 	%r13, %r73, 1;
	mul.lo.s32 	%r14, %r152, %r5;
	neg.s32 	%r15, %r13;
	mul.wide.s32 	%rd3, %r152, 4;
	and.b32  	%r16, %r152, -16;
	and.b32  	%r17, %r152, 3;
	neg.s32 	%r18, %r16;
	mov.b32 	%r153, 0;
$L__BB1_4:
	mad.lo.s32 	%r74, %r13, %r153, %r12;
	min.s32 	%r75, %r67, %r74;
	mad.lo.s32 	%r76, %r15, %r153, %r14;
	add.s32 	%r20, %r75, %r76;
	mad.lo.s32 	%r77, %r153, %r2, %r1;
	mul.lo.s32 	%r78, %r77, %r152;
	shl.b32 	%r21, %r78, 1;
	add.s32 	%r22, %r21, %r152;
	setp.gt.s32 	%p3, %r22, %r67;
	@%p3 bra 	$L__BB1_39;
	setp.lt.s32 	%p4, %r7, 0;
	add.s32 	%r79, %r22, %r152;
	min.s32 	%r80, %r79, %r67;
	sub.s32 	%r23, %r80, %r22;
	{ // callseq 4, 0
	.param .b64 param0;
	st.param.b64 	[param0], %rd3;
	.param .b64 retval0;
	call.uni (retval0), 
	malloc, 
	(
	param0
	);
	ld.param.b64 	%rd20, [retval0];
	} // callseq 4
	mul.wide.s32 	%rd21, %r23, 4;
	{ // callseq 5, 0
	.param .b64 param0;
	st.param.b64 	[param0], %rd21;
	.param .b64 retval0;
	call.uni (retval0), 
	malloc, 
	(
	param0
	);
	ld.param.b64 	%rd22, [retval0];
	} // callseq 5
	@%p4 bra 	$L__BB1_19;
	setp.lt.u32 	%p5, %r152, 16;
	mov.b32 	%r155, 0;
	@%p5 bra 	$L__BB1_9;
	mul.wide.u32 	%rd23, %r21, 4;
	add.s64 	%rd24, %rd1, %rd23;
	add.s64 	%rd98, %rd24, 32;
	add.s64 	%rd97, %rd20, 32;
	mov.u32 	%r157, %r18;
$L__BB1_8:
	.pragma "nounroll";
	ld.global.u32 	%r82, [%rd98+-32];
	st.u32 	[%rd97+-32], %r82;
	ld.global.u32 	%r83, [%rd98+-28];
	st.u32 	[%rd97+-28], %r83;
	ld.global.u32 	%r84, [%rd98+-24];
	st.u32 	[%rd97+-24], %r84;
	ld.global.u32 	%r85, [%rd98+-20];
	st.u32 	[%rd97+-20], %r85;
	ld.global.u32 	%r86, [%rd98+-16];
	st.u32 	[%rd97+-16], %r86;
	ld.global.u32 	%r87, [%rd98+-12];
	st.u32 	[%rd97+-12], %r87;
	ld.global.u32 	%r88, [%rd98+-8];
	st.u32 	[%rd97+-8], %r88;
	ld.global.u32 	%r89, [%rd98+-4];
	st.u32 	[%rd97+-4], %r89;
	ld.global.u32 	%r90, [%rd98];
	st.u32 	[%rd97], %r90;
	ld.global.u32 	%r91, [%rd98+4];
	st.u32 	[%rd97+4], %r91;
	ld.global.u32 	%r92, [%rd98+8];
	st.u32 	[%rd97+8], %r92;
	ld.global.u32 	%r93, [%rd98+12];
	st.u32 	[%rd97+12], %r93;
	ld.global.u32 	%r94, [%rd98+16];
	st.u32 	[%rd97+16], %r94;
	ld.global.u32 	%r95, [%rd98+20];
	st.u32 	[%rd97+20], %r95;
	ld.global.u32 	%r96, [%rd98+24];
	st.u32 	[%rd97+24], %r96;
	ld.global.u32 	%r97, [%rd98+28];
	st.u32 	[%rd97+28], %r97;
	add.s32 	%r157, %r157, 16;
	add.s64 	%rd98, %rd98, 64;
	add.s64 	%rd97, %rd97, 64;
	setp.eq.s32 	%p6, %r157, 0;
	mov.u32 	%r155, %r16;
	@%p6 bra 	$L__BB1_9;
	bra.uni 	$L__BB1_8;
$L__BB1_9:
	setp.eq.s32 	%p7, %r8, 0;
	@%p7 bra 	$L__BB1_19;
	setp.lt.u32 	%p8, %r9, 7;
	@%p8 bra 	$L__BB1_12;
	add.s32 	%r98, %r155, %r21;
	mul.wide.u32 	%rd25, %r98, 4;
	add.s64 	%rd26, %rd1, %rd25;
	ld.global.u32 	%r99, [%rd26];
	cvt.u64.u32 	%rd27, %r155;
	mul.wide.u32 	%rd28, %r155, 4;
	add.s64 	%rd29, %rd20, %rd28;
	st.u32 	[%rd29], %r99;
	cvt.u64.u32 	%rd30, %r21;
	add.s64 	%rd31, %rd27, %rd30;
	shl.b64 	%rd32, %rd31, 2;
	add.s64 	%rd33, %rd1, %rd32;
	ld.global.u32 	%r100, [%rd33+4];
	st.u32 	[%rd29+4], %r100;
	ld.global.u32 	%r101, [%rd33+8];
	st.u32 	[%rd29+8], %r101;
	ld.global.u32 	%r102, [%rd33+12];
	st.u32 	[%rd29+12], %r102;
	ld.global.u32 	%r103, [%rd33+16];
	st.u32 	[%rd29+16], %r103;
	ld.global.u32 	%r104, [%rd33+20];
	st.u32 	[%rd29+20], %r104;
	ld.global.u32 	%r105, [%rd33+24];
	st.u32 	[%rd29+24], %r105;
	ld.global.u32 	%r106, [%rd33+28];
	st.u32 	[%rd29+28], %r106;
	add.s32 	%r155, %r155, 8;
$L__BB1_12:
	setp.eq.s32 	%p9, %r10, 0;
	@%p9 bra 	$L__BB1_19;
	setp.lt.u32 	%p10, %r11, 3;
	@%p10 bra 	$L__BB1_15;
	add.s32 	%r107, %r155, %r21;
	mul.wide.u32 	%rd34, %r107, 4;
	add.s64 	%rd35, %rd1, %rd34;
	ld.global.u32 	%r108, [%rd35];
	cvt.u64.u32 	%rd36, %r155;
	mul.wide.u32 	%rd37, %r155, 4;
	add.s64 	%rd38, %rd20, %rd37;
	st.u32 	[%rd38], %r108;
	cvt.u64.u32 	%rd39, %r21;
	add.s64 	%rd40, %rd36, %rd39;
	shl.b64 	%rd41, %rd40, 2;
	add.s64 	%rd42, %rd1, %rd41;
	ld.global.u32 	%r109, [%rd42+4];
	st.u32 	[%rd38+4], %r109;
	ld.global.u32 	%r110, [%rd42+8];
	st.u32 	[%rd38+8], %r110;
	ld.global.u32 	%r111, [%rd42+12];
	st.u32 	[%rd38+12], %r111;
	add.s32 	%r155, %r155, 4;
$L__BB1_15:
	setp.eq.s32 	%p11, %r17, 0;
	@%p11 bra 	$L__BB1_19;
	setp.eq.s32 	%p12, %r17, 1;
	add.s32 	%r112, %r155, %r21;
	mul.wide.u32 	%rd43, %r112, 4;
	add.s64 	%rd44, %rd1, %rd43;
	ld.global.u32 	%r113, [%rd44];
	cvt.u64.u32 	%rd8, %r155;
	mul.wide.u32 	%rd45, %r155, 4;
	add.s64 	%rd9, %rd20, %rd45;
	st.u32 	[%rd9], %r113;
	@%p12 bra 	$L__BB1_19;
	setp.eq.s32 	%p13, %r17, 2;
	cvt.u64.u32 	%rd46, %r21;
	add.s64 	%rd47, %rd8, %rd46;
	shl.b64 	%rd48, %rd47, 2;
	add.s64 	%rd10, %rd1, %rd48;
	ld.global.u32 	%r114, [%rd10+4];
	st.u32 	[%rd9+4], %r114;
	@%p13 bra 	$L__BB1_19;
	ld.global.u32 	%r115, [%rd10+8];
	st.u32 	[%rd9+8], %r115;
$L__BB1_19:
	setp.lt.s32 	%p14, %r23, 1;
	@%p14 bra 	$L__BB1_27;
	and.b32  	%r29, %r20, 3;
	add.s32 	%r117, %r20, -1;
	setp.lt.u32 	%p15, %r117, 3;
	mov.b32 	%r159, 0;
	@%p15 bra 	$L__BB1_23;
	and.b32  	%r159, %r20, -4;
	mov.b32 	%r158, 0;
$L__BB1_22:
	cvt.u64.u32 	%rd49, %r158;
	cvt.s64.s32 	%rd50, %r22;
	add.s64 	%rd51, %rd50, %rd49;
	shl.b64 	%rd52, %rd51, 2;
	add.s64 	%rd53, %rd2, %rd52;
	ld.global.u32 	%r119, [%rd53+-4];
	mul.wide.u32 	%rd54, %r158, 4;
	add.s64 	%rd55, %rd22, %rd54;
	st.u32 	[%rd55], %r119;
	ld.global.u32 	%r120, [%rd53];
	st.u32 	[%rd55+4], %r120;
	ld.global.u32 	%r121, [%rd53+4];
	st.u32 	[%rd55+8], %r121;
	ld.global.u32 	%r122, [%rd53+8];
	st.u32 	[%rd55+12], %r122;
	add.s32 	%r158, %r158, 4;
	setp.ne.s32 	%p16, %r158, %r159;
	@%p16 bra 	$L__BB1_22;
$L__BB1_23:
	setp.eq.s32 	%p17, %r29, 0;
	@%p17 bra 	$L__BB1_27;
	cvt.u64.u32 	%rd56, %r159;
	cvt.s64.s32 	%rd15, %r22;
	add.s64 	%rd57, %rd15, %rd56;
	shl.b64 	%rd58, %rd57, 2;
	add.s64 	%rd59, %rd2, %rd58;
	ld.global.u32 	%r123, [%rd59+-4];
	mul.wide.u32 	%rd60, %r159, 4;
	add.s64 	%rd16, %rd22, %rd60;
	st.u32 	[%rd16], %r123;
	setp.eq.s32 	%p18, %r29, 1;
	@%p18 bra 	$L__BB1_27;
	add.s32 	%r124, %r159, 1;
	cvt.u64.u32 	%rd61, %r124;
	add.s64 	%rd62, %rd15, %rd61;
	shl.b64 	%rd63, %rd62, 2;
	add.s64 	%rd64, %rd2, %rd63;
	ld.global.u32 	%r125, [%rd64+-4];
	st.u32 	[%rd16+4], %r125;
	setp.eq.s32 	%p19, %r29, 2;
	@%p19 bra 	$L__BB1_27;
	add.s32 	%r126, %r159, 2;
	cvt.u64.u32 	%rd65, %r126;
	add.s64 	%rd66, %rd15, %rd65;
	shl.b64 	%rd67, %rd66, 2;
	add.s64 	%rd68, %rd2, %rd67;
	ld.global.u32 	%r127, [%rd68+-4];
	st.u32 	[%rd16+8], %r127;
$L__BB1_27:
	mul.wide.u32 	%rd69, %r21, 4;
	add.s64 	%rd17, %rd1, %rd69;
	mov.b32 	%r168, 0;
	or.pred  	%p22, %p4, %p14;
	mov.u32 	%r167, %r168;
	mov.u32 	%r166, %r168;
	@%p22 bra 	$L__BB1_30;
	mov.b32 	%r166, 0;
	mov.u32 	%r167, %r166;
	mov.u32 	%r168, %r166;
$L__BB1_29:
	mul.wide.u32 	%rd70, %r168, 4;
	add.s64 	%rd71, %rd20, %rd70;
	ld.u32 	%r130, [%rd71];
	mul.wide.u32 	%rd72, %r167, 4;
	add.s64 	%rd73, %rd22, %rd72;
	ld.u32 	%r132, [%rd73];
	setp.gt.s32 	%p23, %r130, %r132;
	setp.le.s32 	%p24, %r130, %r132;
	selp.u32 	%r134, 1, 0, %p24;
	add.s32 	%r168, %r168, %r134;
	selp.u32 	%r135, 1, 0, %p23;
	add.s32 	%r167, %r167, %r135;
	min.s32 	%r136, %r130, %r132;
	mul.wide.u32 	%rd74, %r166, 4;
	add.s64 	%rd75, %rd17, %rd74;
	st.global.u32 	[%rd75], %r136;
	add.s32 	%r166, %r166, 1;
	setp.le.s32 	%p25, %r168, %r7;
	setp.lt.s32 	%p26, %r167, %r23;
	and.pred  	%p27, %p25, %p26;
	@%p27 bra 	$L__BB1_29;
$L__BB1_30:
	setp.gt.s32 	%p28, %r168, %r7;
	mov.u32 	%r165, %r166;
	@%p28 bra 	$L__BB1_36;
	add.s32 	%r138, %r152, %r166;
	sub.s32 	%r39, %r138, %r168;
	sub.s32 	%r139, %r152, %r168;
	and.b32  	%r40, %r139, 3;
	setp.eq.s32 	%p29, %r40, 0;
	mov.u32 	%r163, %r166;
	mov.u32 	%r164, %r168;
	@%p29 bra 	$L__BB1_35;
	add.s32 	%r164, %r168, 1;
	mul.wide.s32 	%rd76, %r168, 4;
	add.s64 	%rd18, %rd20, %rd76;
	ld.u32 	%r140, [%rd18];
	add.s32 	%r163, %r166, 1;
	mul.wide.u32 	%rd77, %r166, 4;
	add.s64 	%rd78, %rd17, %rd77;
	st.global.u32 	[%rd78], %r140;
	setp.eq.s32 	%p30, %r40, 1;
	mov.u32 	%r165, %r163;
	@%p30 bra 	$L__BB1_35;
	add.s32 	%r164, %r168, 2;
	ld.u32 	%r141, [%rd18+4];
	add.s32 	%r165, %r166, 2;
	mul.wide.u32 	%rd79, %r163, 4;
	add.s64 	%rd80, %rd17, %rd79;
	st.global.u32 	[%rd80], %r141;
	setp.eq.s32 	%p31, %r40, 2;
	mov.u32 	%r163, %r165;
	@%p31 bra 	$L__BB1_35;
	add.s32 	%r164, %r168, 3;
	ld.u32 	%r142, [%rd18+8];
	add.s32 	%r163, %r166, 3;
	mul.wide.u32 	%rd81, %r165, 4;
	add.s64 	%rd82, %rd17, %rd81;
	st.global.u32 	[%rd82], %r142;
	mov.u32 	%r165, %r163;
$L__BB1_35:
	sub.s32 	%r143, %r168, %r152;
	setp.gt.u32 	%p32, %r143, -4;
	@%p32 bra 	$L__BB1_36;
	bra.uni 	$L__BB1_41;
$L__BB1_36:
	setp.ge.s32 	%p34, %r167, %r23;
	@%p34 bra 	$L__BB1_38;
$L__BB1_37:
	add.s32 	%r63, %r167, 1;
	mul.wide.s32 	%rd93, %r167, 4;
	add.s64 	%rd94, %rd22, %rd93;
	ld.u32 	%r151, [%rd94];
	add.s32 	%r64, %r165, 1;
	mul.wide.u32 	%rd95, %r165, 4;
	add.s64 	%rd96, %rd17, %rd95;
	st.global.u32 	[%rd96], %r151;
	setp.lt.s32 	%p35, %r63, %r23;
	mov.u32 	%r165, %r64;
	mov.u32 	%r167, %r63;
	@%p35 bra 	$L__BB1_37;
$L__BB1_38:
	{ // callseq 6, 0
	.param .b64 param0;
	st.param.b64 	[param0], %rd20;
	call.uni 
	free, 
	(
	param0
	);
	} // callseq 6
	{ // callseq 7, 0
	.param .b64 param0;
	st.param.b64 	[param0], %rd22;
	call.uni 
	free, 
	(
	param0
	);
	} // callseq 7
	bar.sync 	0;
	add.s32 	%r153, %r153, 1;
	setp.ne.s32 	%p36, %r153, %r3;
	@%p36 bra 	$L__BB1_4;
$L__BB1_39:
	shl.b32 	%r152, %r152, 1;
	setp.lt.s32 	%p37, %r152, %r67;
	@%p37 bra 	$L__BB1_2;
$L__BB1_40:
	ret;
$L__BB1_41:
	mul.wide.s32 	%rd83, %r164, 4;
	add.s64 	%rd84, %rd20, %rd83;
	ld.u32 	%r144, [%rd84];
	add.s32 	%r145, %r163, 1;
	mul.wide.u32 	%rd85, %r163, 4;
	add.s64 	%rd86, %rd17, %rd85;
	st.global.u32 	[%rd86], %r144;
	ld.u32 	%r146, [%rd84+4];
	add.s32 	%r147, %r163, 2;
	mul.wide.u32 	%rd87, %r145, 4;
	add.s64 	%rd88, %rd17, %rd87;
	st.global.u32 	[%rd88], %r146;
	ld.u32 	%r148, [%rd84+8];
	add.s32 	%r149, %r163, 3;
	mul.wide.u32 	%rd89, %r147, 4;
	add.s64 	%rd90, %rd17, %rd89;
	st.global.u32 	[%rd90], %r148;
	add.s32 	%r164, %r164, 4;
	ld.u32 	%r150, [%rd84+12];
	add.s32 	%r163, %r163, 4;
	mul.wide.u32 	%rd91, %r149, 4;
	add.s64 	%rd92, %rd17, %rd91;
	st.global.u32 	[%rd92], %r150;
	setp.eq.s32 	%p33, %r163, %r39;
	mov.u32 	%r165, %r39;
	@%p33 bra 	$L__BB1_36;
	bra.uni 	$L__BB1_41;

}
	// .globl	_Z19mergeSortWithBlocksPii
.visible .entry _Z19mergeSortWithBlocksPii(
	.param .u64 .ptr .align 1 _Z19mergeSortWithBlocksPii_param_0,
	.param .u32 _Z19mergeSortWithBlocksPii_param_1
)
{
	.reg .pred 	%p<30>;
	.reg .b32 	%r<120>;
	.reg .b64 	%rd<67>;

	ld.param.u64 	%rd16, [_Z19mergeSortWithBlocksPii_param_0];
	ld.param.u32 	%r51, [_Z19mergeSortWithBlocksPii_param_1];
	cvta.to.global.u64 	%rd1, %rd16;
	setp.lt.s32 	%p1, %r51, 2;
	@%p1 bra 	$L__BB2_33;
	mov.u32 	%r52, %ctaid.x;
	shl.b32 	%r1, %r52, 1;
	add.s64 	%rd2, %rd1, 4;
	mov.u32 	%r100, %r51;
$L__BB2_2:
	and.b32  	%r53, %r100, 2147483646;
	div.u32 	%r3, %r51, %r53;
	mul.lo.s32 	%r4, %r3, %r1;
	add.s32 	%r5, %r4, %r3;
	setp.gt.s32 	%p2, %r5, %r51;
	@%p2 bra 	$L__BB2_33;
	add.s32 	%r54, %r5, %r3;
	min.s32 	%r6, %r54, %r51;
	sub.s32 	%r7, %r6, %r5;
	mul.wide.u32 	%rd17, %r3, 4;
	{ // callseq 8, 0
	.param .b64 param0;
	st.param.b64 	[param0], %rd17;
	.param .b64 retval0;
	call.uni (retval0), 
	malloc, 
	(
	param0
	);
	ld.param.b64 	%rd18, [retval0];
	} // callseq 8
	mul.wide.s32 	%rd19, %r7, 4;
	{ // callseq 9, 0
	.param .b64 param0;
	st.param.b64 	[param0], %rd19;
	.param .b64 retval0;
	call.uni (retval0), 
	malloc, 
	(
	param0
	);
	ld.param.b64 	%rd20, [retval0];
	} // callseq 9
	setp.lt.s32 	%p3, %r3, 1;
	@%p3 bra 	$L__BB2_11;
	and.b32  	%r8, %r3, 3;
	setp.lt.u32 	%p4, %r3, 4;
	mov.b32 	%r101, 0;
	@%p4 bra 	$L__BB2_7;
	and.b32  	%r101, %r3, 2147483644;
	neg.s32 	%r102, %r101;
	add.s64 	%rd66, %rd18, 8;
	mov.b32 	%r103, 0;
$L__BB2_6:
	add.s32 	%r57, %r103, %r4;
	mul.wide.u32 	%rd21, %r57, 4;
	add.s64 	%rd22, %rd1, %rd21;
	ld.global.u32 	%r58, [%rd22];
	st.u32 	[%rd66+-8], %r58;
	ld.global.u32 	%r59, [%rd22+4];
	st.u32 	[%rd66+-4], %r59;
	ld.global.u32 	%r60, [%rd22+8];
	st.u32 	[%rd66], %r60;
	ld.global.u32 	%r61, [%rd22+12];
	st.u32 	[%rd66+4], %r61;
	add.s32 	%r103, %r103, 4;
	add.s32 	%r102, %r102, 4;
	add.s64 	%rd66, %rd66, 16;
	setp.eq.s32 	%p5, %r102, 0;
	@%p5 bra 	$L__BB2_7;
	bra.uni 	$L__BB2_6;
$L__BB2_7:
	setp.eq.s32 	%p6, %r8, 0;
	@%p6 bra 	$L__BB2_11;
	cvt.u64.u32 	%rd6, %r101;
	add.s32 	%r62, %r101, %r4;
	mul.wide.u32 	%rd23, %r62, 4;
	add.s64 	%rd24, %rd1, %rd23;
	ld.global.u32 	%r63, [%rd24];
	mul.wide.u32 	%rd25, %r101, 4;
	add.s64 	%rd7, %rd18, %rd25;
	st.u32 	[%rd7], %r63;
	setp.eq.s32 	%p7, %r8, 1;
	@%p7 bra 	$L__BB2_11;
	cvt.u64.u32 	%rd26, %r4;
	add.s64 	%rd27, %rd6, %rd26;
	shl.b64 	%rd28, %rd27, 2;
	add.s64 	%rd8, %rd1, %rd28;
	ld.global.u32 	%r64, [%rd8+4];
	st.u32 	[%rd7+4], %r64;
	setp.eq.s32 	%p8, %r8, 2;
	@%p8 bra 	$L__BB2_11;
	ld.global.u32 	%r65, [%rd8+8];
	st.u32 	[%rd7+8], %r65;
$L__BB2_11:
	setp.lt.s32 	%p9, %r7, 1;
	@%p9 bra 	$L__BB2_19;
	and.b32  	%r12, %r7, 3;
	sub.s32 	%r67, %r5, %r6;
	setp.gt.u32 	%p10, %r67, -4;
	mov.b32 	%r105, 0;
	@%p10 bra 	$L__BB2_15;
	and.b32  	%r105, %r7, 2147483644;
	mov.b32 	%r104, 0;
$L__BB2_14:
	cvt.u64.u32 	%rd29, %r104;
	cvt.u64.u32 	%rd30, %r5;
	add.s64 	%rd31, %rd30, %rd29;
	shl.b64 	%rd32, %rd31, 2;
	add.s64 	%rd33, %rd2, %rd32;
	ld.global.u32 	%r69, [%rd33+-4];
	mul.wide.u32 	%rd34, %r104, 4;
	add.s64 	%rd35, %rd20, %rd34;
	st.u32 	[%rd35], %r69;
	ld.global.u32 	%r70, [%rd33];
	st.u32 	[%rd35+4], %r70;
	ld.global.u32 	%r71, [%rd33+4];
	st.u32 	[%rd35+8], %r71;
	ld.global.u32 	%r72, [%rd33+8];
	st.u32 	[%rd35+12], %r72;
	add.s32 	%r104, %r104, 4;
	setp.ne.s32 	%p11, %r104, %r105;
	@%p11 bra 	$L__BB2_14;
$L__BB2_15:
	setp.eq.s32 	%p12, %r12, 0;
	@%p12 bra 	$L__BB2_19;
	cvt.u64.u32 	%rd36, %r105;
	cvt.u64.u32 	%rd11, %r5;
	add.s64 	%rd37, %rd11, %rd36;
	shl.b64 	%rd38, %rd37, 2;
	add.s64 	%rd39, %rd2, %rd38;
	ld.global.u32 	%r73, [%rd39+-4];
	mul.wide.u32 	%rd40, %r105, 4;
	add.s64 	%rd12, %rd20, %rd40;
	st.u32 	[%rd12], %r73;
	setp.eq.s32 	%p13, %r12, 1;
	@%p13 bra 	$L__BB2_19;
	add.s32 	%r74, %r105, 1;
	cvt.u64.u32 	%rd41, %r74;
	add.s64 	%rd42, %rd11, %rd41;
	shl.b64 	%rd43, %rd42, 2;
	add.s64 	%rd44, %rd2, %rd43;
	ld.global.u32 	%r75, [%rd44+-4];
	st.u32 	[%rd12+4], %r75;
	setp.eq.s32 	%p14, %r12, 2;
	@%p14 bra 	$L__BB2_19;
	add.s32 	%r76, %r105, 2;
	cvt.u64.u32 	%rd45, %r76;
	add.s64 	%rd46, %rd11, %rd45;
	shl.b64 	%rd47, %rd46, 2;
	add.s64 	%rd48, %rd2, %rd47;
	ld.global.u32 	%r77, [%rd48+-4];
	st.u32 	[%rd12+8], %r77;
$L__BB2_19:
	mul.wide.u32 	%rd49, %r4, 4;
	add.s64 	%rd13, %rd1, %rd49;
	mov.b32 	%r114, 0;
	min.s32 	%r79, %r3, %r7;
	setp.lt.s32 	%p15, %r79, 1;
	mov.u32 	%r113, %r114;
	mov.u32 	%r112, %r114;
	@%p15 bra 	$L__BB2_22;
	mov.b32 	%r112, 0;
	mov.u32 	%r113, %r112;
	mov.u32 	%r114, %r112;
$L__BB2_21:
	mul.wide.u32 	%rd50, %r114, 4;
	add.s64 	%rd51, %rd18, %rd50;
	ld.u32 	%r81, [%rd51];
	mul.wide.u32 	%rd52, %r113, 4;
	add.s64 	%rd53, %rd20, %rd52;
	ld.u32 	%r83, [%rd53];
	setp.gt.s32 	%p16, %r81, %r83;
	setp.le.s32 	%p17, %r81, %r83;
	selp.u32 	%r85, 1, 0, %p17;
	add.s32 	%r114, %r114, %r85;
	selp.u32 	%r86, 1, 0, %p16;
	add.s32 	%r113, %r113, %r86;
	min.s32 	%r87, %r81, %r83;
	mul.wide.u32 	%rd54, %r112, 4;
	add.s64 	%rd55, %rd13, %rd54;
	st.global.u32 	[%rd55], %r87;
	add.s32 	%r112, %r112, 1;
	setp.lt.s32 	%p18, %r114, %r3;
	setp.lt.s32 	%p19, %r113, %r7;
	and.pred  	%p20, %p18, %p19;
	@%p20 bra 	$L__BB2_21;
$L__BB2_22:
	setp.ge.s32 	%p21, %r114, %r3;
	mov.u32 	%r115, %r112;
	@%p21 bra 	$L__BB2_30;
	sub.s32 	%r89, %r3, %r114;
	and.b32  	%r24, %r89, 3;
	setp.eq.s32 	%p22, %r24, 0;
	mov.u32 	%r115, %r112;
	mov.u32 	%r110, %r114;
	@%p22 bra 	$L__BB2_27;
	add.s32 	%r110, %r114, 1;
	mul.wide.s32 	%rd56, %r114, 4;
	add.s64 	%rd14, %rd18, %rd56;
	ld.u32 	%r90, [%rd14];
	add.s32 	%r115, %r112, 1;
	mul.wide.u32 	%rd57, %r112, 4;
	add.s64 	%rd15, %rd13, %rd57;
	st.global.u32 	[%rd15], %r90;
	setp.eq.s32 	%p23, %r24, 1;
	@%p23 bra 	$L__BB2_27;
	add.s32 	%r110, %r114, 2;
	ld.u32 	%r91, [%rd14+4];
	add.s32 	%r115, %r112, 2;
	st.global.u32 	[%rd15+4], %r91;
	setp.eq.s32 	%p24, %r24, 2;
	@%p24 bra 	$L__BB2_27;
	add.s32 	%r110, %r114, 3;
	ld.u32 	%r92, [%rd14+8];
	add.s32 	%r115, %r112, 3;
	st.global.u32 	[%rd15+8], %r92;
$L__BB2_27:
	sub.s32 	%r93, %r114, %r3;
	setp.gt.u32 	%p25, %r93, -4;
	@%p25 bra 	$L__BB2_30;
	add.s32 	%r34, %r3, -1;
$L__BB2_29:
	mul.wide.s32 	%rd58, %r110, 4;
	add.s64 	%rd59, %rd18, %rd58;
	ld.u32 	%r94, [%rd59];
	mul.wide.u32 	%rd60, %r115, 4;
	add.s64 	%rd61, %rd13, %rd60;
	st.global.u32 	[%rd61], %r94;
	ld.u32 	%r95, [%rd59+4];
	st.global.u32 	[%rd61+4], %r95;
	add.s32 	%r96, %r110, 3;
	ld.u32 	%r97, [%rd59+8];
	st.global.u32 	[%rd61+8], %r97;
	add.s32 	%r110, %r110, 4;
	ld.u32 	%r98, [%rd59+12];
	add.s32 	%r115, %r115, 4;
	st.global.u32 	[%rd61+12], %r98;
	setp.lt.s32 	%p26, %r96, %r34;
	@%p26 bra 	$L__BB2_29;
$L__BB2_30:
	setp.ge.s32 	%p27, %r113, %r7;
	@%p27 bra 	$L__BB2_32;
$L__BB2_31:
	add.s32 	%r48, %r113, 1;
	mul.wide.s32 	%rd62, %r113, 4;
	add.s64 	%rd63, %rd20, %rd62;
	ld.u32 	%r99, [%rd63];
	add.s32 	%r49, %r115, 1;
	mul.wide.u32 	%rd64, %r115, 4;
	add.s64 	%rd65, %rd13, %rd64;
	st.global.u32 	[%rd65], %r99;
	setp.lt.s32 	%p28, %r48, %r7;
	mov.u32 	%r115, %r49;
	mov.u32 	%r113, %r48;
	@%p28 bra 	$L__BB2_31;
$L__BB2_32:
	{ // callseq 10, 0
	.param .b64 param0;
	st.param.b64 	[param0], %rd18;
	call.uni 
	free, 
	(
	param0
	);
	} // callseq 10
	{ // callseq 11, 0
	.param .b64 param0;
	st.param.b64 	[param0], %rd20;
	call.uni 
	free, 
	(
	param0
	);
	} // callseq 11
	bar.sync 	0;
	setp.gt.u32 	%p29, %r100, 3;
	shr.u32 	%r100, %r100, 1;
	@%p29 bra 	$L__BB2_2;
$L__BB2_33:
	ret;

}
	// .globl	_Z29mergeSortWithBlocksAndThreadsPii
.visible .entry _Z29mergeSortWithBlocksAndThreadsPii(
	.param .u64 .ptr .align 1 _Z29mergeSortWithBlocksAndThreadsPii_param_0,
	.param .u32 _Z29mergeSortWithBlocksAndThreadsPii_param_1
)
{
	.reg .pred 	%p<36>;
	.reg .b32 	%r<156>;
	.reg .b64 	%rd<82>;

	ld.param.u64 	%rd19, [_Z29mergeSortWithBlocksAndThreadsPii_param_0];
	ld.param.u32 	%r60, [_Z29mergeSortWithBlocksAndThreadsPii_param_1];
	cvta.to.global.u64 	%rd1, %rd19;
	mov.u32 	%r61, %tid.x;
	mov.u32 	%r62, %ctaid.x;
	mov.u32 	%r63, %ntid.x;
	mad.lo.s32 	%r1, %r62, %r63, %r61;
	add.s32 	%r64, %r63, %r60;
	add.s32 	%r65, %r64, -1;
	div.u32 	%r135, %r65, %r63;
	setp.lt.s32 	%p1, %r135, 1;
	@%p1 bra 	$L__BB3_37;
	add.s64 	%rd2, %rd1, 32;
	shl.b32 	%r3, %r1, 1;
	mov.b32 	%r134, 1;
$L__BB3_2:
	mul.lo.s32 	%r6, %r134, %r3;
	add.s32 	%r7, %r6, %r134;
	setp.gt.s32 	%p2, %r7, %r60;
	@%p2 bra 	$L__BB3_37;
	add.s32 	%r8, %r7, -1;
	add.s32 	%r67, %r7, %r134;
	min.s32 	%r9, %r67, %r60;
	sub.s32 	%r10, %r8, %r6;
	sub.s32 	%r11, %r9, %r7;
	mul.wide.s32 	%rd20, %r10, 4;
	add.s64 	%rd21, %rd20, 4;
	{ // callseq 12, 0
	.param .b64 param0;
	st.param.b64 	[param0], %rd21;
	.param .b64 retval0;
	call.uni (retval0), 
	malloc, 
	(
	param0
	);
	ld.param.b64 	%rd22, [retval0];
	} // callseq 12
	mul.wide.s32 	%rd23, %r11, 4;
	{ // callseq 13, 0
	.param .b64 param0;
	st.param.b64 	[param0], %rd23;
	.param .b64 retval0;
	call.uni (retval0), 
	malloc, 
	(
	param0
	);
	ld.param.b64 	%rd24, [retval0];
	} // callseq 13
	setp.lt.s32 	%p3, %r10, 0;
	@%p3 bra 	$L__BB3_17;
	cvt.s64.s32 	%rd5, %r6;
	and.b32  	%r12, %r134, 15;
	setp.lt.u32 	%p4, %r10, 15;
	mov.b32 	%r136, 0;
	@%p4 bra 	$L__BB3_7;
	and.b32  	%r136, %r134, -16;
	neg.s32 	%r139, %r136;
	shl.b64 	%rd25, %rd5, 2;
	add.s64 	%rd81, %rd2, %rd25;
	add.s64 	%rd80, %rd22, 32;
$L__BB3_6:
	.pragma "nounroll";
	ld.global.u32 	%r69, [%rd81+-32];
	st.u32 	[%rd80+-32], %r69;
	ld.global.u32 	%r70, [%rd81+-28];
	st.u32 	[%rd80+-28], %r70;
	ld.global.u32 	%r71, [%rd81+-24];
	st.u32 	[%rd80+-24], %r71;
	ld.global.u32 	%r72, [%rd81+-20];
	st.u32 	[%rd80+-20], %r72;
	ld.global.u32 	%r73, [%rd81+-16];
	st.u32 	[%rd80+-16], %r73;
	ld.global.u32 	%r74, [%rd81+-12];
	st.u32 	[%rd80+-12], %r74;
	ld.global.u32 	%r75, [%rd81+-8];
	st.u32 	[%rd80+-8], %r75;
	ld.global.u32 	%r76, [%rd81+-4];
	st.u32 	[%rd80+-4], %r76;
	ld.global.u32 	%r77, [%rd81];
	st.u32 	[%rd80], %r77;
	ld.global.u32 	%r78, [%rd81+4];
	st.u32 	[%rd80+4], %r78;
	ld.global.u32 	%r79, [%rd81+8];
	st.u32 	[%rd80+8], %r79;
	ld.global.u32 	%r80, [%rd81+12];
	st.u32 	[%rd80+12], %r80;
	ld.global.u32 	%r81, [%rd81+16];
	st.u32 	[%rd80+16], %r81;
	ld.global.u32 	%r82, [%rd81+20];
	st.u32 	[%rd80+20], %r82;
	ld.global.u32 	%r83, [%rd81+24];
	st.u32 	[%rd80+24], %r83;
	ld.global.u32 	%r84, [%rd81+28];
	st.u32 	[%rd80+28], %r84;
	add.s32 	%r139, %r139, 16;
	add.s64 	%rd81, %rd81, 64;
	add.s64 	%rd80, %rd80, 64;
	setp.eq.s32 	%p5, %r139, 0;
	@%p5 bra 	$L__BB3_7;
	bra.uni 	$L__BB3_6;
$L__BB3_7:
	setp.eq.s32 	%p6, %r12, 0;
	@%p6 bra 	$L__BB3_17;
	and.b32  	%r16, %r134, 7;
	setp.lt.u32 	%p7, %r12, 8;
	@%p7 bra 	$L__BB3_10;
	cvt.u64.u32 	%rd26, %r136;
	add.s64 	%rd27, %rd26, %rd5;
	shl.b64 	%rd28, %rd27, 2;
	add.s64 	%rd29, %rd1, %rd28;
	ld.global.u32 	%r85, [%rd29];
	mul.wide.u32 	%rd30, %r136, 4;
	add.s64 	%rd31, %rd22, %rd30;
	st.u32 	[%rd31], %r85;
	ld.global.u32 	%r86, [%rd29+4];
	st.u32 	[%rd31+4], %r86;
	ld.global.u32 	%r87, [%rd29+8];
	st.u32 	[%rd31+8], %r87;
	ld.global.u32 	%r88, [%rd29+12];
	st.u32 	[%rd31+12], %r88;
	ld.global.u32 	%r89, [%rd29+16];
	st.u32 	[%rd31+16], %r89;
	ld.global.u32 	%r90, [%rd29+20];
	st.u32 	[%rd31+20], %r90;
	ld.global.u32 	%r91, [%rd29+24];
	st.u32 	[%rd31+24], %r91;
	ld.global.u32 	%r92, [%rd29+28];
	st.u32 	[%rd31+28], %r92;
	add.s32 	%r136, %r136, 8;
$L__BB3_10:
	setp.eq.s32 	%p8, %r16, 0;
	@%p8 bra 	$L__BB3_17;
	and.b32  	%r19, %r134, 3;
	setp.lt.u32 	%p9, %r16, 4;
	@%p9 bra 	$L__BB3_13;
	cvt.u64.u32 	%rd32, %r136;
	add.s64 	%rd33, %rd32, %rd5;
	shl.b64 	%rd34, %rd33, 2;
	add.s64 	%rd35, %rd1, %rd34;
	ld.global.u32 	%r93, [%rd35];
	mul.wide.u32 	%rd36, %r136, 4;
	add.s64 	%rd37, %rd22, %rd36;
	st.u32 	[%rd37], %r93;
	ld.global.u32 	%r94, [%rd35+4];
	st.u32 	[%rd37+4], %r94;
	ld.global.u32 	%r95, [%rd35+8];
	st.u32 	[%rd37+8], %r95;
	ld.global.u32 	%r96, [%rd35+12];
	st.u32 	[%rd37+12], %r96;
	add.s32 	%r136, %r136, 4;
$L__BB3_13:
	setp.eq.s32 	%p10, %r19, 0;
	@%p10 bra 	$L__BB3_17;
	cvt.u64.u32 	%rd38, %r136;
	add.s64 	%rd39, %rd38, %rd5;
	shl.b64 	%rd40, %rd39, 2;
	add.s64 	%rd8, %rd1, %rd40;
	ld.global.u32 	%r97, [%rd8];
	mul.wide.u32 	%rd41, %r136, 4;
	add.s64 	%rd9, %rd22, %rd41;
	st.u32 	[%rd9], %r97;
	setp.eq.s32 	%p11, %r19, 1;
	@%p11 bra 	$L__BB3_17;
	ld.global.u32 	%r98, [%rd8+4];
	st.u32 	[%rd9+4], %r98;
	setp.eq.s32 	%p12, %r19, 2;
	@%p12 bra 	$L__BB3_17;
	ld.global.u32 	%r99, [%rd8+8];
	st.u32 	[%rd9+8], %r99;
$L__BB3_17:
	setp.lt.s32 	%p13, %r11, 1;
	@%p13 bra 	$L__BB3_25;
	cvt.s64.s32 	%rd10, %r8;
	and.b32  	%r22, %r11, 3;
	sub.s32 	%r101, %r7, %r9;
	setp.gt.u32 	%p14, %r101, -4;
	mov.b32 	%r141, 0;
	@%p14 bra 	$L__BB3_21;
	and.b32  	%r141, %r11, 2147483644;
	mov.b32 	%r140, 0;
$L__BB3_20:
	cvt.u64.u32 	%rd42, %r140;
	add.s64 	%rd43, %rd10, %rd42;
	shl.b64 	%rd44, %rd43, 2;
	add.s64 	%rd45, %rd1, %rd44;
	ld.global.u32 	%r103, [%rd45+4];
	mul.wide.u32 	%rd46, %r140, 4;
	add.s64 	%rd47, %rd24, %rd46;
	st.u32 	[%rd47], %r103;
	ld.global.u32 	%r104, [%rd45+8];
	st.u32 	[%rd47+4], %r104;
	ld.global.u32 	%r105, [%rd45+12];
	st.u32 	[%rd47+8], %r105;
	ld.global.u32 	%r106, [%rd45+16];
	st.u32 	[%rd47+12], %r106;
	add.s32 	%r140, %r140, 4;
	setp.ne.s32 	%p15, %r140, %r141;
	@%p15 bra 	$L__BB3_20;
$L__BB3_21:
	setp.eq.s32 	%p16, %r22, 0;
	@%p16 bra 	$L__BB3_25;
	cvt.u64.u32 	%rd48, %r141;
	add.s64 	%rd49, %rd10, %rd48;
	shl.b64 	%rd50, %rd49, 2;
	add.s64 	%rd15, %rd1, %rd50;
	ld.global.u32 	%r107, [%rd15+4];
	mul.wide.u32 	%rd51, %r141, 4;
	add.s64 	%rd16, %rd24, %rd51;
	st.u32 	[%rd16], %r107;
	setp.eq.s32 	%p17, %r22, 1;
	@%p17 bra 	$L__BB3_25;
	ld.global.u32 	%r108, [%rd15+8];
	st.u32 	[%rd16+4], %r108;
	setp.eq.s32 	%p18, %r22, 2;
	@%p18 bra 	$L__BB3_25;
	ld.global.u32 	%r109, [%rd15+12];
	st.u32 	[%rd16+8], %r109;
$L__BB3_25:
	setp.lt.s32 	%p19, %r11, 1;
	mul.wide.s32 	%rd52, %r6, 4;
	add.s64 	%rd17, %rd1, %rd52;
	setp.lt.s32 	%p20, %r10, 0;
	mov.b32 	%r150, 0;
	or.pred  	%p21, %p20, %p19;
	mov.u32 	%r149, %r150;
	mov.u32 	%r148, %r150;
	@%p21 bra 	$L__BB3_28;
	mov.b32 	%r148, 0;
	mov.u32 	%r149, %r148;
	mov.u32 	%r150, %r148;
$L__BB3_27:
	mul.wide.u32 	%rd53, %r150, 4;
	add.s64 	%rd54, %rd22, %rd53;
	ld.u32 	%r112, [%rd54];
	mul.wide.u32 	%rd55, %r149, 4;
	add.s64 	%rd56, %rd24, %rd55;
	ld.u32 	%r114, [%rd56];
	setp.gt.s32 	%p22, %r112, %r114;
	setp.le.s32 	%p23, %r112, %r114;
	selp.u32 	%r116, 1, 0, %p23;
	add.s32 	%r150, %r150, %r116;
	selp.u32 	%r117, 1, 0, %p22;
	add.s32 	%r149, %r149, %r117;
	min.s32 	%r118, %r112, %r114;
	mul.wide.u32 	%rd57, %r148, 4;
	add.s64 	%rd58, %rd17, %rd57;
	st.global.u32 	[%rd58], %r118;
	add.s32 	%r148, %r148, 1;
	setp.le.s32 	%p24, %r150, %r10;
	setp.lt.s32 	%p25, %r149, %r11;
	and.pred  	%p26, %p24, %p25;
	@%p26 bra 	$L__BB3_27;
$L__BB3_28:
	setp.gt.s32 	%p27, %r150, %r10;
	mov.u32 	%r147, %r148;
	@%p27 bra 	$L__BB3_34;
	add.s32 	%r120, %r134, %r148;
	sub.s32 	%r32, %r120, %r150;
	sub.s32 	%r121, %r134, %r150;
	and.b32  	%r33, %r121, 3;
	setp.eq.s32 	%p28, %r33, 0;
	mov.u32 	%r145, %r148;
	mov.u32 	%r146, %r150;
	@%p28 bra 	$L__BB3_33;
	add.s32 	%r146, %r150, 1;
	mul.wide.s32 	%rd59, %r150, 4;
	add.s64 	%rd18, %rd22, %rd59;
	ld.u32 	%r122, [%rd18];
	add.s32 	%r145, %r148, 1;
	mul.wide.u32 	%rd60, %r148, 4;
	add.s64 	%rd61, %rd17, %rd60;
	st.global.u32 	[%rd61], %r122;
	setp.eq.s32 	%p29, %r33, 1;
	mov.u32 	%r147, %r145;
	@%p29 bra 	$L__BB3_33;
	add.s32 	%r146, %r150, 2;
	ld.u32 	%r123, [%rd18+4];
	add.s32 	%r147, %r148, 2;
	mul.wide.u32 	%rd62, %r145, 4;
	add.s64 	%rd63, %rd17, %rd62;
	st.global.u32 	[%rd63], %r123;
	setp.eq.s32 	%p30, %r33, 2;
	mov.u32 	%r145, %r147;
	@%p30 bra 	$L__BB3_33;
	add.s32 	%r146, %r150, 3;
	ld.u32 	%r124, [%rd18+8];
	add.s32 	%r145, %r148, 3;
	mul.wide.u32 	%rd64, %r147, 4;
	add.s64 	%rd65, %rd17, %rd64;
	st.global.u32 	[%rd65], %r124;
	mov.u32 	%r147, %r145;
$L__BB3_33:
	sub.s32 	%r125, %r150, %r134;
	setp.gt.u32 	%p31, %r125, -4;
	@%p31 bra 	$L__BB3_34;
	bra.uni 	$L__BB3_38;
$L__BB3_34:
	setp.ge.s32 	%p33, %r149, %r11;
	@%p33 bra 	$L__BB3_36;
$L__BB3_35:
	add.s32 	%r56, %r149, 1;
	mul.wide.s32 	%rd76, %r149, 4;
	add.s64 	%rd77, %rd24, %rd76;
	ld.u32 	%r133, [%rd77];
	add.s32 	%r57, %r147, 1;
	mul.wide.u32 	%rd78, %r147, 4;
	add.s64 	%rd79, %rd17, %rd78;
	st.global.u32 	[%rd79], %r133;
	setp.lt.s32 	%p34, %r56, %r11;
	mov.u32 	%r147, %r57;
	mov.u32 	%r149, %r56;
	@%p34 bra 	$L__BB3_35;
$L__BB3_36:
	{ // callseq 14, 0
	.param .b64 param0;
	st.param.b64 	[param0], %rd22;
	call.uni 
	free, 
	(
	param0
	);
	} // callseq 14
	{ // callseq 15, 0
	.param .b64 param0;
	st.param.b64 	[param0], %rd24;
	call.uni 
	free, 
	(
	param0
	);
	} // callseq 15
	bar.sync 	0;
	shr.u32 	%r58, %r135, 1;
	setp.gt.u32 	%p35, %r135, 1;
	shl.b32 	%r134, %r134, 1;
	mov.u32 	%r135, %r58;
	@%p35 bra 	$L__BB3_2;
$L__BB3_37:
	ret;
$L__BB3_38:
	mul.wide.s32 	%rd66, %r146, 4;
	add.s64 	%rd67, %rd22, %rd66;
	ld.u32 	%r126, [%rd67];
	add.s32 	%r127, %r145, 1;
	mul.wide.u32 	%rd68, %r145, 4;
	add.s64 	%rd69, %rd17, %rd68;
	st.global.u32 	[%rd69], %r126;
	ld.u32 	%r128, [%rd67+4];
	add.s32 	%r129, %r145, 2;
	mul.wide.u32 	%rd70, %r127, 4;
	add.s64 	%rd71, %rd17, %rd70;
	st.global.u32 	[%rd71], %r128;
	ld.u32 	%r130, [%rd67+8];
	add.s32 	%r131, %r145, 3;
	mul.wide.u32 	%rd72, %r129, 4;
	add.s64 	%rd73, %rd17, %rd72;
	st.global.u32 	[%rd73], %r130;
	add.s32 	%r146, %r146, 4;
	ld.u32 	%r132, [%rd67+12];
	add.s32 	%r145, %r145, 4;
	mul.wide.u32 	%rd74, %r131, 4;
	add.s64 	%rd75, %rd17, %rd74;
	st.global.u32 	[%rd75], %r132;
	setp.eq.s32 	%p32, %r145, %r32;
	mov.u32 	%r147, %r32;
	@%p32 bra 	$L__BB3_34;
	bra.uni 	$L__BB3_38;

}
	// .globl	_Z37mergeSortWithBlocksAndThreads_limitedPii
.visible .entry _Z37mergeSortWithBlocksAndThreads_limitedPii(
	.param .u64 .ptr .align 1 _Z37mergeSortWithBlocksAndThreads_limitedPii_param_0,
	.param .u32 _Z37mergeSortWithBlocksAndThreads_limitedPii_param_1
)
{
	.reg .pred 	%p<38>;
	.reg .b32 	%r<177>;
	.reg .b64 	%rd<91>;

	ld.param.u64 	%rd19, [_Z37mergeSortWithBlocksAndThreads_limitedPii_param_0];
	ld.param.u32 	%r69, [_Z37mergeSortWithBlocksAndThreads_limitedPii_param_1];
	cvta.to.global.u64 	%rd1, %rd19;
	mov.u32 	%r70, %tid.x;
	mov.u32 	%r71, %ctaid.x;
	mov.u32 	%r1, %ntid.x;
	mad.lo.s32 	%r2, %r71, %r1, %r70;
	shl.b32 	%r3, %r1, 6;
	add.s32 	%r72, %r3, %r69;
	add.s32 	%r73, %r72, -1;
	div.s32 	%r4, %r73, %r3;
	setp.lt.s32 	%p1, %r69, 2;
	@%p1 bra 	$L__BB4_40;
	shl.b32 	%r75, %r4, 1;
	add.s64 	%rd2, %rd1, 4;
	max.s32 	%r5, %r75, 1;
	shl.b32 	%r6, %r1, 7;
	neg.s32 	%r7, %r6;
	mov.b32 	%r155, 1;
$L__BB4_2:
	setp.lt.s32 	%p2, %r4, 1;
	@%p2 bra 	$L__BB4_39;
	add.s32 	%r9, %r155, -1;
	and.b32  	%r10, %r155, 15;
	add.s32 	%r11, %r10, -1;
	and.b32  	%r12, %r155, 7;
	add.s32 	%r13, %r12, -1;
	shl.b32 	%r77, %r2, 1;
	add.s32 	%r78, %r77, 2;
	mul.lo.s32 	%r14, %r78, %r155;
	mul.lo.s32 	%r15, %r6, %r155;
	not.b32 	%r79, %r77;
	mul.lo.s32 	%r16, %r155, %r79;
	mul.lo.s32 	%r17, %r7, %r155;
	mul.wide.s32 	%rd3, %r155, 4;
	and.b32  	%r18, %r155, -16;
	and.b32  	%r19, %r155, 3;
	neg.s32 	%r20, %r18;
	mov.b32 	%r156, 0;
$L__BB4_4:
	mad.lo.s32 	%r80, %r15, %r156, %r14;
	min.s32 	%r81, %r69, %r80;
	mad.lo.s32 	%r82, %r17, %r156, %r16;
	add.s32 	%r22, %r81, %r82;
	mad.lo.s32 	%r83, %r156, %r3, %r2;
	mul.lo.s32 	%r84, %r83, %r155;
	shl.b32 	%r23, %r84, 1;
	add.s32 	%r24, %r23, %r155;
	setp.gt.s32 	%p3, %r24, %r69;
	@%p3 bra 	$L__BB4_39;
	setp.lt.s32 	%p4, %r9, 0;
	add.s32 	%r85, %r24, %r155;
	min.s32 	%r86, %r85, %r69;
	sub.s32 	%r25, %r86, %r24;
	{ // callseq 16, 0
	.param .b64 param0;
	st.param.b64 	[param0], %rd3;
	.param .b64 retval0;
	call.uni (retval0), 
	malloc, 
	(
	param0
	);
	ld.param.b64 	%rd20, [retval0];
	} // callseq 16
	mul.wide.s32 	%rd21, %r25, 4;
	{ // callseq 17, 0
	.param .b64 param0;
	st.param.b64 	[param0], %rd21;
	.param .b64 retval0;
	call.uni (retval0), 
	malloc, 
	(
	param0
	);
	ld.param.b64 	%rd22, [retval0];
	} // callseq 17
	@%p4 bra 	$L__BB4_19;
	setp.lt.u32 	%p5, %r155, 16;
	cvt.s64.s32 	%rd6, %r23;
	mov.b32 	%r158, 0;
	@%p5 bra 	$L__BB4_9;
	shl.b64 	%rd23, %rd6, 2;
	add.s64 	%rd24, %rd1, %rd23;
	add.s64 	%rd90, %rd24, 32;
	add.s64 	%rd89, %rd20, 32;
	mov.u32 	%r160, %r20;
$L__BB4_8:
	.pragma "nounroll";
	ld.global.u32 	%r88, [%rd90+-32];
	st.u32 	[%rd89+-32], %r88;
	ld.global.u32 	%r89, [%rd90+-28];
	st.u32 	[%rd89+-28], %r89;
	ld.global.u32 	%r90, [%rd90+-24];
	st.u32 	[%rd89+-24], %r90;
	ld.global.u32 	%r91, [%rd90+-20];
	st.u32 	[%rd89+-20], %r91;
	ld.global.u32 	%r92, [%rd90+-16];
	st.u32 	[%rd89+-16], %r92;
	ld.global.u32 	%r93, [%rd90+-12];
	st.u32 	[%rd89+-12], %r93;
	ld.global.u32 	%r94, [%rd90+-8];
	st.u32 	[%rd89+-8], %r94;
	ld.global.u32 	%r95, [%rd90+-4];
	st.u32 	[%rd89+-4], %r95;
	ld.global.u32 	%r96, [%rd90];
	st.u32 	[%rd89], %r96;
	ld.global.u32 	%r97, [%rd90+4];
	st.u32 	[%rd89+4], %r97;
	ld.global.u32 	%r98, [%rd90+8];
	st.u32 	[%rd89+8], %r98;
	ld.global.u32 	%r99, [%rd90+12];
	st.u32 	[%rd89+12], %r99;
	ld.global.u32 	%r100, [%rd90+16];
	st.u32 	[%rd89+16], %r100;
	ld.global.u32 	%r101, [%rd90+20];
	st.u32 	[%rd89+20], %r101;
	ld.global.u32 	%r102, [%rd90+24];
	st.u32 	[%rd89+24], %r102;
	ld.global.u32 	%r103, [%rd90+28];
	st.u32 	[%rd89+28], %r103;
	add.s32 	%r160, %r160, 16;
	add.s64 	%rd90, %rd90, 64;
	add.s64 	%rd89, %rd89, 64;
	setp.eq.s32 	%p6, %r160, 0;
	mov.u32 	%r158, %r18;
	@%p6 bra 	$L__BB4_9;
	bra.uni 	$L__BB4_8;
$L__BB4_9:
	setp.eq.s32 	%p7, %r10, 0;
	@%p7 bra 	$L__BB4_19;
	setp.lt.u32 	%p8, %r11, 7;
	@%p8 bra 	$L__BB4_12;
	cvt.u64.u32 	%rd25, %r158;
	add.s64 	%rd26, %rd25, %rd6;
	shl.b64 	%rd27, %rd26, 2;
	add.s64 	%rd28, %rd1, %rd27;
	ld.global.u32 	%r104, [%rd28];
	mul.wide.u32 	%rd29, %r158, 4;
	add.s64 	%rd30, %rd20, %rd29;
	st.u32 	[%rd30], %r104;
	ld.global.u32 	%r105, [%rd28+4];
	st.u32 	[%rd30+4], %r105;
	ld.global.u32 	%r106, [%rd28+8];
	st.u32 	[%rd30+8], %r106;
	ld.global.u32 	%r107, [%rd28+12];
	st.u32 	[%rd30+12], %r107;
	ld.global.u32 	%r108, [%rd28+16];
	st.u32 	[%rd30+16], %r108;
	ld.global.u32 	%r109, [%rd28+20];
	st.u32 	[%rd30+20], %r109;
	ld.global.u32 	%r110, [%rd28+24];
	st.u32 	[%rd30+24], %r110;
	ld.global.u32 	%r111, [%rd28+28];
	st.u32 	[%rd30+28], %r111;
	add.s32 	%r158, %r158, 8;
$L__BB4_12:
	setp.eq.s32 	%p9, %r12, 0;
	@%p9 bra 	$L__BB4_19;
	setp.lt.u32 	%p10, %r13, 3;
	@%p10 bra 	$L__BB4_15;
	cvt.u64.u32 	%rd31, %r158;
	add.s64 	%rd32, %rd31, %rd6;
	shl.b64 	%rd33, %rd32, 2;
	add.s64 	%rd34, %rd1, %rd33;
	ld.global.u32 	%r112, [%rd34];
	mul.wide.u32 	%rd35, %r158, 4;
	add.s64 	%rd36, %rd20, %rd35;
	st.u32 	[%rd36], %r112;
	ld.global.u32 	%r113, [%rd34+4];
	st.u32 	[%rd36+4], %r113;
	ld.global.u32 	%r114, [%rd34+8];
	st.u32 	[%rd36+8], %r114;
	ld.global.u32 	%r115, [%rd34+12];
	st.u32 	[%rd36+12], %r115;
	add.s32 	%r158, %r158, 4;
$L__BB4_15:
	setp.eq.s32 	%p11, %r19, 0;
	@%p11 bra 	$L__BB4_19;
	setp.eq.s32 	%p12, %r19, 1;
	cvt.u64.u32 	%rd37, %r158;
	add.s64 	%rd38, %rd37, %rd6;
	shl.b64 	%rd39, %rd38, 2;
	add.s64 	%rd9, %rd1, %rd39;
	ld.global.u32 	%r116, [%rd9];
	mul.wide.u32 	%rd40, %r158, 4;
	add.s64 	%rd10, %rd20, %rd40;
	st.u32 	[%rd10], %r116;
	@%p12 bra 	$L__BB4_19;
	setp.eq.s32 	%p13, %r19, 2;
	ld.global.u32 	%r117, [%rd9+4];
	st.u32 	[%rd10+4], %r117;
	@%p13 bra 	$L__BB4_19;
	ld.global.u32 	%r118, [%rd9+8];
	st.u32 	[%rd10+8], %r118;
$L__BB4_19:
	setp.lt.s32 	%p14, %r25, 1;
	@%p14 bra 	$L__BB4_27;
	and.b32  	%r31, %r22, 3;
	add.s32 	%r120, %r22, -1;
	setp.lt.u32 	%p15, %r120, 3;
	mov.b32 	%r162, 0;
	@%p15 bra 	$L__BB4_23;
	and.b32  	%r162, %r22, -4;
	mov.b32 	%r161, 0;
$L__BB4_22:
	cvt.u64.u32 	%rd41, %r161;
	cvt.s64.s32 	%rd42, %r24;
	add.s64 	%rd43, %rd42, %rd41;
	shl.b64 	%rd44, %rd43, 2;
	add.s64 	%rd45, %rd2, %rd44;
	ld.global.u32 	%r122, [%rd45+-4];
	mul.wide.u32 	%rd46, %r161, 4;
	add.s64 	%rd47, %rd22, %rd46;
	st.u32 	[%rd47], %r122;
	ld.global.u32 	%r123, [%rd45];
	st.u32 	[%rd47+4], %r123;
	ld.global.u32 	%r124, [%rd45+4];
	st.u32 	[%rd47+8], %r124;
	ld.global.u32 	%r125, [%rd45+8];
	st.u32 	[%rd47+12], %r125;
	add.s32 	%r161, %r161, 4;
	setp.ne.s32 	%p16, %r161, %r162;
	@%p16 bra 	$L__BB4_22;
$L__BB4_23:
	setp.eq.s32 	%p17, %r31, 0;
	@%p17 bra 	$L__BB4_27;
	cvt.u64.u32 	%rd48, %r162;
	cvt.s64.s32 	%rd15, %r24;
	add.s64 	%rd49, %rd15, %rd48;
	shl.b64 	%rd50, %rd49, 2;
	add.s64 	%rd51, %rd2, %rd50;
	ld.global.u32 	%r126, [%rd51+-4];
	mul.wide.u32 	%rd52, %r162, 4;
	add.s64 	%rd16, %rd22, %rd52;
	st.u32 	[%rd16], %r126;
	setp.eq.s32 	%p18, %r31, 1;
	@%p18 bra 	$L__BB4_27;
	add.s32 	%r127, %r162, 1;
	cvt.u64.u32 	%rd53, %r127;
	add.s64 	%rd54, %rd15, %rd53;
	shl.b64 	%rd55, %rd54, 2;
	add.s64 	%rd56, %rd2, %rd55;
	ld.global.u32 	%r128, [%rd56+-4];
	st.u32 	[%rd16+4], %r128;
	setp.eq.s32 	%p19, %r31, 2;
	@%p19 bra 	$L__BB4_27;
	add.s32 	%r129, %r162, 2;
	cvt.u64.u32 	%rd57, %r129;
	add.s64 	%rd58, %rd15, %rd57;
	shl.b64 	%rd59, %rd58, 2;
	add.s64 	%rd60, %rd2, %rd59;
	ld.global.u32 	%r130, [%rd60+-4];
	st.u32 	[%rd16+8], %r130;
$L__BB4_27:
	mul.wide.s32 	%rd61, %r23, 4;
	add.s64 	%rd17, %rd1, %rd61;
	mov.b32 	%r171, 0;
	or.pred  	%p22, %p4, %p14;
	mov.u32 	%r170, %r171;
	mov.u32 	%r169, %r171;
	@%p22 bra 	$L__BB4_30;
	mov.b32 	%r169, 0;
	mov.u32 	%r170, %r169;
	mov.u32 	%r171, %r169;
$L__BB4_29:
	mul.wide.u32 	%rd62, %r171, 4;
	add.s64 	%rd63, %rd20, %rd62;
	ld.u32 	%r133, [%rd63];
	mul.wide.u32 	%rd64, %r170, 4;
	add.s64 	%rd65, %rd22, %rd64;
	ld.u32 	%r135, [%rd65];
	setp.gt.s32 	%p23, %r133, %r135;
	setp.le.s32 	%p24, %r133, %r135;
	selp.u32 	%r137, 1, 0, %p24;
	add.s32 	%r171, %r171, %r137;
	selp.u32 	%r138, 1, 0, %p23;
	add.s32 	%r170, %r170, %r138;
	min.s32 	%r139, %r133, %r135;
	mul.wide.u32 	%rd66, %r169, 4;
	add.s64 	%rd67, %rd17, %rd66;
	st.global.u32 	[%rd67], %r139;
	add.s32 	%r169, %r169, 1;
	setp.le.s32 	%p25, %r171, %r9;
	setp.lt.s32 	%p26, %r170, %r25;
	and.pred  	%p27, %p25, %p26;
	@%p27 bra 	$L__BB4_29;
$L__BB4_30:
	setp.gt.s32 	%p28, %r171, %r9;
	mov.u32 	%r168, %r169;
	@%p28 bra 	$L__BB4_36;
	add.s32 	%r141, %r155, %r169;
	sub.s32 	%r41, %r141, %r171;
	sub.s32 	%r142, %r155, %r171;
	and.b32  	%r42, %r142, 3;
	setp.eq.s32 	%p29, %r42, 0;
	mov.u32 	%r166, %r169;
	mov.u32 	%r167, %r171;
	@%p29 bra 	$L__BB4_35;
	add.s32 	%r167, %r171, 1;
	mul.wide.s32 	%rd68, %r171, 4;
	add.s64 	%rd18, %rd20, %rd68;
	ld.u32 	%r143, [%rd18];
	add.s32 	%r166, %r169, 1;
	mul.wide.u32 	%rd69, %r169, 4;
	add.s64 	%rd70, %rd17, %rd69;
	st.global.u32 	[%rd70], %r143;
	setp.eq.s32 	%p30, %r42, 1;
	mov.u32 	%r168, %r166;
	@%p30 bra 	$L__BB4_35;
	add.s32 	%r167, %r171, 2;
	ld.u32 	%r144, [%rd18+4];
	add.s32 	%r168, %r169, 2;
	mul.wide.u32 	%rd71, %r166, 4;
	add.s64 	%rd72, %rd17, %rd71;
	st.global.u32 	[%rd72], %r144;
	setp.eq.s32 	%p31, %r42, 2;
	mov.u32 	%r166, %r168;
	@%p31 bra 	$L__BB4_35;
	add.s32 	%r167, %r171, 3;
	ld.u32 	%r145, [%rd18+8];
	add.s32 	%r166, %r169, 3;
	mul.wide.u32 	%rd73, %r168, 4;
	add.s64 	%rd74, %rd17, %rd73;
	st.global.u32 	[%rd74], %r145;
	mov.u32 	%r168, %r166;
$L__BB4_35:
	sub.s32 	%r146, %r171, %r155;
	setp.gt.u32 	%p32, %r146, -4;
	@%p32 bra 	$L__BB4_36;
	bra.uni 	$L__BB4_41;
$L__BB4_36:
	setp.ge.s32 	%p34, %r170, %r25;
	@%p34 bra 	$L__BB4_38;
$L__BB4_37:
	add.s32 	%r65, %r170, 1;
	mul.wide.s32 	%rd85, %r170, 4;
	add.s64 	%rd86, %rd22, %rd85;
	ld.u32 	%r154, [%rd86];
	add.s32 	%r66, %r168, 1;
	mul.wide.u32 	%rd87, %r168, 4;
	add.s64 	%rd88, %rd17, %rd87;
	st.global.u32 	[%rd88], %r154;
	setp.lt.s32 	%p35, %r65, %r25;
	mov.u32 	%r168, %r66;
	mov.u32 	%r170, %r65;
	@%p35 bra 	$L__BB4_37;
$L__BB4_38:
	{ // callseq 18, 0
	.param .b64 param0;
	st.param.b64 	[param0], %rd20;
	call.uni 
	free, 
	(
	param0
	);
	} // callseq 18
	{ // callseq 19, 0
	.param .b64 param0;
	st.param.b64 	[param0], %rd22;
	call.uni 
	free, 
	(
	param0
	);
	} // callseq 19
	bar.sync 	0;
	add.s32 	%r156, %r156, 1;
	setp.ne.s32 	%p36, %r156, %r5;
	@%p36 bra 	$L__BB4_4;
$L__BB4_39:
	shl.b32 	%r155, %r155, 1;
	setp.lt.s32 	%p37, %r155, %r69;
	@%p37 bra 	$L__BB4_2;
$L__BB4_40:
	ret;
$L__BB4_41:
	mul.wide.s32 	%rd75, %r167, 4;
	add.s64 	%rd76, %rd20, %rd75;
	ld.u32 	%r147, [%rd76];
	add.s32 	%r148, %r166, 1;
	mul.wide.u32 	%rd77, %r166, 4;
	add.s64 	%rd78, %rd17, %rd77;
	st.global.u32 	[%rd78], %r147;
	ld.u32 	%r149, [%rd76+4];
	add.s32 	%r150, %r166, 2;
	mul.wide.u32 	%rd79, %r148, 4;
	add.s64 	%rd80, %rd17, %rd79;
	st.global.u32 	[%rd80], %r149;
	ld.u32 	%r151, [%rd76+8];
	add.s32 	%r152, %r166, 3;
	mul.wide.u32 	%rd81, %r150, 4;
	add.s64 	%rd82, %rd17, %rd81;
	st.global.u32 	[%rd82], %r151;
	add.s32 	%r167, %r167, 4;
	ld.u32 	%r153, [%rd76+12];
	add.s32 	%r166, %r166, 4;
	mul.wide.u32 	%rd83, %r152, 4;
	add.s64 	%rd84, %rd17, %rd83;
	st.global.u32 	[%rd84], %r153;
	setp.eq.s32 	%p33, %r166, %r41;
	mov.u32 	%r168, %r41;
	@%p33 bra 	$L__BB4_36;
	bra.uni 	$L__BB4_41;

}
	// .globl	_Z44mergeSortWithBlocksAndThreads_limited_sharedPii
.visible .entry _Z44mergeSortWithBlocksAndThreads_limited_sharedPii(
	.param .u64 .ptr .align 1 _Z44mergeSortWithBlocksAndThreads_limited_sharedPii_param_0,
	.param .u32 _Z44mergeSortWithBlocksAndThreads_limited_sharedPii_param_1
)
{
	.local .align 8 .b8 	__local_depot5[24];
	.reg .b64 	%SP;
	.reg .b64 	%SPL;
	.reg .pred 	%p<24>;
	.reg .b32 	%r<139>;
	.reg .b64 	%rd<97>;
	// demoted variable
	.shared .align 8 .u64 _ZZ44mergeSortWithBlocksAndThreads_limited_sharedPiiE4left;
	// demoted variable
	.shared .align 8 .u64 _ZZ44mergeSortWithBlocksAndThreads_limited_sharedPiiE5right;
	mov.u64 	%SPL, __local_depot5;
	cvta.local.u64 	%SP, %SPL;
	ld.param.u64 	%rd13, [_Z44mergeSortWithBlocksAndThreads_limited_sharedPii_param_0];
	ld.param.u32 	%r42, [_Z44mergeSortWithBlocksAndThreads_limited_sharedPii_param_1];
	cvta.to.global.u64 	%rd1, %rd13;
	mov.u32 	%r43, %tid.x;
	mov.u32 	%r44, %ctaid.x;
	mov.u32 	%r1, %ntid.x;
	mad.lo.s32 	%r2, %r44, %r1, %r43;
	shl.b32 	%r3, %r1, 6;
	add.s32 	%r45, %r3, %r42;
	add.s32 	%r46, %r45, -1;
	shl.b32 	%r4, %r1, 7;
	div.s32 	%r5, %r46, %r4;
	setp.lt.s32 	%p1, %r42, 2;
	@%p1 bra 	$L__BB5_30;
	mov.b32 	%r128, 1;
	add.u64 	%rd14, %SP, 0;
	mov.u64 	%rd16, $str;
	mov.u64 	%rd25, $str$1;
$L__BB5_2:
	setp.lt.s32 	%p2, %r5, 1;
	mul.lo.s32 	%r48, %r128, %r1;
	shl.b32 	%r49, %r48, 1;
	setp.lt.s32 	%p3, %r49, %r42;
	shr.u32 	%r50, %r42, 1;
	selp.b32 	%r7, %r48, %r50, %p3;
	cvta.to.local.u64 	%rd15, %rd14;
	st.local.v2.u32 	[%rd15], {%r7, %r128};
	cvta.global.u64 	%rd17, %rd16;
	{ // callseq 20, 0
	.param .b64 param0;
	st.param.b64 	[param0], %rd17;
	.param .b64 param1;
	st.param.b64 	[param1], %rd14;
	.param .b32 retval0;
	call.uni (retval0), 
	vprintf, 
	(
	param0, 
	param1
	);
	ld.param.b32 	%r51, [retval0];
	} // callseq 20
	mul.wide.s32 	%rd18, %r7, 4;
	{ // callseq 21, 0
	.param .b64 param0;
	st.param.b64 	[param0], %rd18;
	.param .b64 retval0;
	call.uni (retval0), 
	malloc, 
	(
	param0
	);
	ld.param.b64 	%rd19, [retval0];
	} // callseq 21
	st.shared.u64 	[_ZZ44mergeSortWithBlocksAndThreads_limited_sharedPiiE4left], %rd19;
	{ // callseq 22, 0
	.param .b64 param0;
	st.param.b64 	[param0], %rd18;
	.param .b64 retval0;
	call.uni (retval0), 
	malloc, 
	(
	param0
	);
	ld.param.b64 	%rd21, [retval0];
	} // callseq 22
	st.shared.u64 	[_ZZ44mergeSortWithBlocksAndThreads_limited_sharedPiiE5right], %rd21;
	@%p2 bra 	$L__BB5_29;
	max.u32 	%r54, %r128, 1;
	shl.b32 	%r55, %r2, 1;
	add.s32 	%r56, %r55, 2;
	mul.lo.s32 	%r8, %r56, %r128;
	and.b32  	%r9, %r54, 3;
	and.b32  	%r10, %r54, -4;
	neg.s32 	%r11, %r10;
	mov.b32 	%r130, 0;
	mov.u32 	%r129, %r8;
$L__BB5_4:
	mul.lo.s32 	%r57, %r4, %r128;
	mad.lo.s32 	%r58, %r57, %r130, %r8;
	min.s32 	%r59, %r42, %r58;
	mul.lo.s32 	%r60, %r128, %r1;
	mul.lo.s32 	%r61, %r60, %r130;
	shl.b32 	%r62, %r61, 7;
	shl.b32 	%r63, %r2, 1;
	not.b32 	%r64, %r63;
	mul.lo.s32 	%r65, %r128, %r64;
	sub.s32 	%r66, %r65, %r62;
	add.s32 	%r14, %r59, %r66;
	mad.lo.s32 	%r67, %r130, %r3, %r2;
	mul.lo.s32 	%r68, %r67, %r128;
	shl.b32 	%r15, %r68, 1;
	add.s32 	%r16, %r15, %r128;
	setp.gt.s32 	%p4, %r16, %r42;
	@%p4 bra 	$L__BB5_29;
	setp.lt.u32 	%p5, %r128, 4;
	cvta.to.local.u64 	%rd24, %rd14;
	st.local.v2.u32 	[%rd24], {%r15, %r130};
	st.local.v2.u32 	[%rd24+8], {%r42, %r3};
	st.local.v2.u32 	[%rd24+16], {%r5, %r2};
	cvta.global.u64 	%rd26, %rd25;
	{ // callseq 23, 0
	.param .b64 param0;
	st.param.b64 	[param0], %rd26;
	.param .b64 param1;
	st.param.b64 	[param1], %rd14;
	.param .b32 retval0;
	call.uni (retval0), 
	vprintf, 
	(
	param0, 
	param1
	);
	ld.param.b32 	%r70, [retval0];
	} // callseq 23
	add.s32 	%r72, %r16, %r128;
	min.s32 	%r19, %r72, %r42;
	cvt.s64.s32 	%rd2, %r15;
	rem.s32 	%r20, %r15, %r7;
	mov.b32 	%r131, 0;
	@%p5 bra 	$L__BB5_8;
	shl.b64 	%rd27, %rd2, 2;
	add.s64 	%rd28, %rd1, %rd27;
	add.s64 	%rd96, %rd28, 8;
	mov.u32 	%r132, %r11;
$L__BB5_7:
	ld.global.u32 	%r73, [%rd96+-8];
	ld.shared.u64 	%rd29, [_ZZ44mergeSortWithBlocksAndThreads_limited_sharedPiiE4left];
	mul.wide.s32 	%rd30, %r20, 4;
	add.s64 	%rd31, %rd29, %rd30;
	st.u32 	[%rd31], %r73;
	ld.global.u32 	%r74, [%rd96+-4];
	ld.shared.u64 	%rd32, [_ZZ44mergeSortWithBlocksAndThreads_limited_sharedPiiE4left];
	add.s64 	%rd33, %rd32, %rd30;
	st.u32 	[%rd33], %r74;
	ld.global.u32 	%r75, [%rd96];
	ld.shared.u64 	%rd34, [_ZZ44mergeSortWithBlocksAndThreads_limited_sharedPiiE4left];
	add.s64 	%rd35, %rd34, %rd30;
	st.u32 	[%rd35], %r75;
	ld.global.u32 	%r76, [%rd96+4];
	ld.shared.u64 	%rd36, [_ZZ44mergeSortWithBlocksAndThreads_limited_sharedPiiE4left];
	add.s64 	%rd37, %rd36, %rd30;
	st.u32 	[%rd37], %r76;
	add.s32 	%r132, %r132, 4;
	add.s64 	%rd96, %rd96, 16;
	setp.eq.s32 	%p6, %r132, 0;
	mov.u32 	%r131, %r10;
	@%p6 bra 	$L__BB5_8;
	bra.uni 	$L__BB5_7;
$L__BB5_8:
	setp.eq.s32 	%p7, %r9, 0;
	@%p7 bra 	$L__BB5_12;
	setp.eq.s32 	%p8, %r9, 1;
	cvt.u64.u32 	%rd38, %r131;
	add.s64 	%rd39, %rd38, %rd2;
	shl.b64 	%rd40, %rd39, 2;
	add.s64 	%rd4, %rd1, %rd40;
	ld.global.u32 	%r77, [%rd4];
	ld.shared.u64 	%rd41, [_ZZ44mergeSortWithBlocksAndThreads_limited_sharedPiiE4left];
	mul.wide.s32 	%rd42, %r20, 4;
	add.s64 	%rd43, %rd41, %rd42;
	st.u32 	[%rd43], %r77;
	@%p8 bra 	$L__BB5_12;
	setp.eq.s32 	%p9, %r9, 2;
	ld.global.u32 	%r78, [%rd4+4];
	ld.shared.u64 	%rd44, [_ZZ44mergeSortWithBlocksAndThreads_limited_sharedPiiE4left];
	mul.wide.s32 	%rd45, %r20, 4;
	add.s64 	%rd46, %rd44, %rd45;
	st.u32 	[%rd46], %r78;
	@%p9 bra 	$L__BB5_12;
	ld.global.u32 	%r79, [%rd4+8];
	ld.shared.u64 	%rd47, [_ZZ44mergeSortWithBlocksAndThreads_limited_sharedPiiE4left];
	mul.wide.s32 	%rd48, %r20, 4;
	add.s64 	%rd49, %rd47, %rd48;
	st.u32 	[%rd49], %r79;
$L__BB5_12:
	sub.s32 	%r80, %r19, %r16;
	setp.lt.s32 	%p10, %r80, 1;
	@%p10 bra 	$L__BB5_20;
	cvt.s64.s32 	%rd5, %r16;
	and.b32  	%r22, %r14, 3;
	add.s32 	%r82, %r14, -1;
	setp.lt.u32 	%p11, %r82, 3;
	mov.b32 	%r134, 0;
	@%p11 bra 	$L__BB5_16;
	and.b32  	%r134, %r14, -4;
	mov.b32 	%r133, 0;
$L__BB5_15:
	cvt.u64.u32 	%rd50, %r133;
	add.s64 	%rd51, %rd50, %rd5;
	shl.b64 	%rd52, %rd51, 2;
	add.s64 	%rd53, %rd1, %rd52;
	ld.global.u32 	%r84, [%rd53];
	ld.shared.u64 	%rd54, [_ZZ44mergeSortWithBlocksAndThreads_limited_sharedPiiE5right];
	rem.s32 	%r85, %r133, %r7;
	mul.wide.u32 	%rd55, %r85, 4;
	add.s64 	%rd56, %rd54, %rd55;
	st.u32 	[%rd56], %r84;
	add.s32 	%r86, %r133, 1;
	ld.global.u32 	%r87, [%rd53+4];
	ld.shared.u64 	%rd57, [_ZZ44mergeSortWithBlocksAndThreads_limited_sharedPiiE5right];
	rem.s32 	%r88, %r86, %r7;
	mul.wide.u32 	%rd58, %r88, 4;
	add.s64 	%rd59, %rd57, %rd58;
	st.u32 	[%rd59], %r87;
	add.s32 	%r89, %r133, 2;
	ld.global.u32 	%r90, [%rd53+8];
	ld.shared.u64 	%rd60, [_ZZ44mergeSortWithBlocksAndThreads_limited_sharedPiiE5right];
	rem.s32 	%r91, %r89, %r7;
	mul.wide.u32 	%rd61, %r91, 4;
	add.s64 	%rd62, %rd60, %rd61;
	st.u32 	[%rd62], %r90;
	add.s32 	%r92, %r133, 3;
	ld.global.u32 	%r93, [%rd53+12];
	ld.shared.u64 	%rd63, [_ZZ44mergeSortWithBlocksAndThreads_limited_sharedPiiE5right];
	rem.s32 	%r94, %r92, %r7;
	mul.wide.u32 	%rd64, %r94, 4;
	add.s64 	%rd65, %rd63, %rd64;
	st.u32 	[%rd65], %r93;
	add.s32 	%r133, %r133, 4;
	setp.ne.s32 	%p12, %r133, %r134;
	@%p12 bra 	$L__BB5_15;
$L__BB5_16:
	setp.eq.s32 	%p13, %r22, 0;
	@%p13 bra 	$L__BB5_20;
	cvt.u64.u32 	%rd66, %r134;
	add.s64 	%rd67, %rd66, %rd5;
	shl.b64 	%rd68, %rd67, 2;
	add.s64 	%rd8, %rd1, %rd68;
	ld.global.u32 	%r95, [%rd8];
	ld.shared.u64 	%rd69, [_ZZ44mergeSortWithBlocksAndThreads_limited_sharedPiiE5right];
	rem.s32 	%r96, %r134, %r7;
	mul.wide.u32 	%rd70, %r96, 4;
	add.s64 	%rd71, %rd69, %rd70;
	st.u32 	[%rd71], %r95;
	setp.eq.s32 	%p14, %r22, 1;
	@%p14 bra 	$L__BB5_20;
	add.s32 	%r97, %r134, 1;
	ld.global.u32 	%r98, [%rd8+4];
	ld.shared.u64 	%rd72, [_ZZ44mergeSortWithBlocksAndThreads_limited_sharedPiiE5right];
	rem.s32 	%r99, %r97, %r7;
	mul.wide.u32 	%rd73, %r99, 4;
	add.s64 	%rd74, %rd72, %rd73;
	st.u32 	[%rd74], %r98;
	setp.eq.s32 	%p15, %r22, 2;
	@%p15 bra 	$L__BB5_20;
	add.s32 	%r100, %r134, 2;
	ld.global.u32 	%r101, [%rd8+8];
	ld.shared.u64 	%rd75, [_ZZ44mergeSortWithBlocksAndThreads_limited_sharedPiiE5right];
	rem.s32 	%r102, %r100, %r7;
	mul.wide.u32 	%rd76, %r102, 4;
	add.s64 	%rd77, %rd75, %rd76;
	st.u32 	[%rd77], %r101;
$L__BB5_20:
	bar.sync 	0;
	ld.global.u32 	%r103, [%rd1];
	ld.global.u32 	%r104, [%rd1+4];
	ld.global.u32 	%r105, [%rd1+8];
	ld.global.u32 	%r106, [%rd1+12];
	add.u64 	%rd78, %SP, 0;
	add.u64 	%rd9, %SPL, 0;
	st.local.v2.u32 	[%rd9], {%r103, %r104};
	st.local.v2.u32 	[%rd9+8], {%r105, %r106};
	mov.u64 	%rd79, $str$2;
	cvta.global.u64 	%rd80, %rd79;
	{ // callseq 24, 0
	.param .b64 param0;
	st.param.b64 	[param0], %rd80;
	.param .b64 param1;
	st.param.b64 	[param1], %rd78;
	.param .b32 retval0;
	call.uni (retval0), 
	vprintf, 
	(
	param0, 
	param1
	);
	ld.param.b32 	%r107, [retval0];
	} // callseq 24
	st.local.v2.u32 	[%rd9], {%r15, %r16};
	st.local.u32 	[%rd9+8], %r7;
	mov.u64 	%rd81, $str$3;
	cvta.global.u64 	%rd82, %rd81;
	{ // callseq 25, 0
	.param .b64 param0;
	st.param.b64 	[param0], %rd82;
	.param .b64 param1;
	st.param.b64 	[param1], %rd78;
	.param .b32 retval0;
	call.uni (retval0), 
	vprintf, 
	(
	param0, 
	param1
	);
	ld.param.b32 	%r109, [retval0];
	} // callseq 25
	ld.shared.u64 	%rd10, [_ZZ44mergeSortWithBlocksAndThreads_limited_sharedPiiE5right];
	rem.s32 	%r138, %r16, %r7;
	setp.ge.s32 	%p16, %r138, %r19;
	@%p16 bra 	$L__BB5_28;
	min.s32 	%r112, %r42, %r129;
	sub.s32 	%r30, %r112, %r138;
	and.b32  	%r31, %r30, 3;
	sub.s32 	%r113, %r138, %r112;
	setp.gt.u32 	%p17, %r113, -4;
	mov.b32 	%r137, 0;
	@%p17 bra 	$L__BB5_24;
	and.b32  	%r137, %r30, -4;
	mov.b32 	%r135, 0;
$L__BB5_23:
	mul.wide.s32 	%rd83, %r138, 4;
	add.s64 	%rd84, %rd10, %rd83;
	ld.u32 	%r115, [%rd84];
	cvt.u64.u32 	%rd85, %r135;
	add.s64 	%rd86, %rd2, %rd85;
	shl.b64 	%rd87, %rd86, 2;
	add.s64 	%rd88, %rd1, %rd87;
	st.global.u32 	[%rd88], %r115;
	ld.u32 	%r116, [%rd84+4];
	st.global.u32 	[%rd88+4], %r116;
	ld.u32 	%r117, [%rd84+8];
	st.global.u32 	[%rd88+8], %r117;
	add.s32 	%r138, %r138, 4;
	ld.u32 	%r118, [%rd84+12];
	add.s32 	%r135, %r135, 4;
	st.global.u32 	[%rd88+12], %r118;
	setp.ne.s32 	%p18, %r135, %r137;
	@%p18 bra 	$L__BB5_23;
$L__BB5_24:
	setp.eq.s32 	%p19, %r31, 0;
	@%p19 bra 	$L__BB5_28;
	mul.wide.s32 	%rd89, %r138, 4;
	add.s64 	%rd11, %rd10, %rd89;
	ld.u32 	%r119, [%rd11];
	cvt.u64.u32 	%rd90, %r137;
	add.s64 	%rd91, %rd2, %rd90;
	shl.b64 	%rd92, %rd91, 2;
	add.s64 	%rd12, %rd1, %rd92;
	st.global.u32 	[%rd12], %r119;
	setp.eq.s32 	%p20, %r31, 1;
	@%p20 bra 	$L__BB5_28;
	ld.u32 	%r120, [%rd11+4];
	st.global.u32 	[%rd12+4], %r120;
	setp.eq.s32 	%p21, %r31, 2;
	@%p21 bra 	$L__BB5_28;
	ld.u32 	%r121, [%rd11+8];
	st.global.u32 	[%rd12+8], %r121;
$L__BB5_28:
	ld.global.u32 	%r122, [%rd1];
	ld.global.u32 	%r123, [%rd1+4];
	ld.global.u32 	%r124, [%rd1+8];
	ld.global.u32 	%r125, [%rd1+12];
	st.local.v2.u32 	[%rd9], {%r122, %r123};
	st.local.v2.u32 	[%rd9+8], {%r124, %r125};
	mov.u64 	%rd93, $str$4;
	cvta.global.u64 	%rd94, %rd93;
	add.u64 	%rd95, %SP, 0;
	{ // callseq 26, 0
	.param .b64 param0;
	st.param.b64 	[param0], %rd94;
	.param .b64 param1;
	st.param.b64 	[param1], %rd95;
	.param .b32 retval0;
	call.uni (retval0), 
	vprintf, 
	(
	param0, 
	param1
	);
	ld.param.b32 	%r126, [retval0];
	} // callseq 26
	bar.sync 	0;
	add.s32 	%r130, %r130, 1;
	mad.lo.s32 	%r129, %r4, %r128, %r129;
	setp.ne.s32 	%p22, %r130, %r5;
	@%p22 bra 	$L__BB5_4;
$L__BB5_29:
	shl.b32 	%r128, %r128, 1;
	setp.lt.s32 	%p23, %r128, %r42;
	@%p23 bra 	$L__BB5_2;
$L__BB5_30:
	ret;

}


// ===== COMPILED SASS (sm_100) =====

	.target	sm_100

	.elftype	@"ET_EXEC"


//--------------------- .note.nv.tkinfo           --------------------------
	.section	.note.nv.tkinfo,"",@"SHT_NOTE"
	.sectionflags	@"SHF_NOTE_NV_TKINFO"
	.tkinfo
        /*0018*/ 	.word	0x00000002
        /*0030*/ 	.string	""
        /*0030*/ 	.string	"ptxas"
        /*0030*/ 	.string	"Cuda compilation tools, release 13.0, V13.0.88"
        /*0030*/ 	.string	"Build cuda_13.0.r13.0/compiler.36424714_0"
        /*0030*/ 	.string	"-arch sm_100 -m 64 "



//--------------------- .note.nv.cuinfo           --------------------------
	.section	.note.nv.cuinfo,"",@"SHT_NOTE"
	.sectionflags	@"SHF_NOTE_NV_CUINFO"
        /*0018*/ 	.short	0x0002
        /*001a*/ 	.short	0x0064
        /*001c*/ 	.short	0x0082
	.zero		2


//--------------------- .nv.info                  --------------------------
	.section	.nv.info,"",@"SHT_CUDA_INFO"
	.align	4


	//----- nvinfo : EIATTR_REGCOUNT
	.align		4
        /*0000*/ 	.byte	0x04, 0x2f
        /*0002*/ 	.short	(.L_6 - .L_5)
	.align		4
.L_5:
        /*0004*/ 	.word	index@(_Z9mergeSortPii)
        /*0008*/ 	.word	0x00000020


	//----- nvinfo : EIATTR_FRAME_SIZE
	.align		4
.L_6:
        /*000c*/ 	.byte	0x04, 0x11
        /*000e*/ 	.short	(.L_8 - .L_7)
	.align		4
.L_7:
        /*0010*/ 	.word	index@(_Z9mergeSortPii)
        /*0014*/ 	.word	0x00000000


	//----- nvinfo : EIATTR_REGCOUNT
	.align		4
.L_8:
        /*0018*/ 	.byte	0x04, 0x2f
        /*001a*/ 	.short	(.L_10 - .L_9)
	.align		4
.L_9:
        /*001c*/ 	.word	index@(_Z20mergeSortWithThreadsPii)
        /*0020*/ 	.word	0x00000028


	//----- nvinfo : EIATTR_FRAME_SIZE
	.align		4
.L_10:
        /*0024*/ 	.byte	0x04, 0x11
        /*0026*/ 	.short	(.L_12 - .L_11)
	.align		4
.L_11:
        /*0028*/ 	.word	index@(_Z20mergeSortWithThreadsPii)
        /*002c*/ 	.word	0x00000000


	//----- nvinfo : EIATTR_REGCOUNT
	.align		4
.L_12:
        /*0030*/ 	.byte	0x04, 0x2f
        /*0032*/ 	.short	(.L_14 - .L_13)
	.align		4
.L_13:
        /*0034*/ 	.word	index@(_Z19mergeSortWithBlocksPii)
        /*0038*/ 	.word	0x00000020


	//----- nvinfo : EIATTR_FRAME_SIZE
	.align		4
.L_14:
        /*003c*/ 	.byte	0x04, 0x11
        /*003e*/ 	.short	(.L_16 - .L_15)
	.align		4
.L_15:
        /*0040*/ 	.word	index@(_Z19mergeSortWithBlocksPii)
        /*0044*/ 	.word	0x00000000


	//----- nvinfo : EIATTR_REGCOUNT
	.align		4
.L_16:
        /*0048*/ 	.byte	0x04, 0x2f
        /*004a*/ 	.short	(.L_18 - .L_17)
	.align		4
.L_17:
        /*004c*/ 	.word	index@(_Z29mergeSortWithBlocksAndThreadsPii)
        /*0050*/ 	.word	0x00000020


	//----- nvinfo : EIATTR_FRAME_SIZE
	.align		4
.L_18:
        /*0054*/ 	.byte	0x04, 0x11
        /*0056*/ 	.short	(.L_20 - .L_19)
	.align		4
.L_19:
        /*0058*/ 	.word	index@(_Z29mergeSortWithBlocksAndThreadsPii)
        /*005c*/ 	.word	0x00000000


	//----- nvinfo : EIATTR_REGCOUNT
	.align		4
.L_20:
        /*0060*/ 	.byte	0x04, 0x2f
        /*0062*/ 	.short	(.L_22 - .L_21)
	.align		4
.L_21:
        /*0064*/ 	.word	index@(_Z37mergeSortWithBlocksAndThreads_limitedPii)
        /*0068*/ 	.word	0x00000028


	//----- nvinfo : EIATTR_FRAME_SIZE
	.align		4
.L_22:
        /*006c*/ 	.byte	0x04, 0x11
        /*006e*/ 	.short	(.L_24 - .L_23)
	.align		4
.L_23:
        /*0070*/ 	.word	index@(_Z37mergeSortWithBlocksAndThreads_limitedPii)
        /*0074*/ 	.word	0x00000000


	//----- nvinfo : EIATTR_REGCOUNT
	.align		4
.L_24:
        /*0078*/ 	.byte	0x04, 0x2f
        /*007a*/ 	.short	(.L_26 - .L_25)
	.align		4
.L_25:
        /*007c*/ 	.word	index@(_Z44mergeSortWithBlocksAndThreads_limited_sharedPii)
        /*0080*/ 	.word	0x00000020


	//----- nvinfo : EIATTR_FRAME_SIZE
	.align		4
.L_26:
        /*0084*/ 	.byte	0x04, 0x11
        /*0086*/ 	.short	(.L_28 - .L_27)
	.align		4
.L_27:
        /*0088*/ 	.word	index@(_Z44mergeSortWithBlocksAndThreads_limited_sharedPii)
        /*008c*/ 	.word	0x00000018


	//----- nvinfo : EIATTR_MIN_STACK_SIZE
	.align		4
.L_28:
        /*0090*/ 	.byte	0x04, 0x12
        /*0092*/ 	.short	(.L_30 - .L_29)
	.align		4
.L_29:
        /*0094*/ 	.word	index@(_Z44mergeSortWithBlocksAndThreads_limited_sharedPii)
        /*0098*/ 	.word	0x00000018


	//----- nvinfo : EIATTR_MIN_STACK_SIZE
	.align		4
.L_30:
        /*009c*/ 	.byte	0x04, 0x12
        /*009e*/ 	.short	(.L_32 - .L_31)
	.align		4
.L_31:
        /*00a0*/ 	.word	index@(_Z37mergeSortWithBlocksAndThreads_limitedPii)
        /*00a4*/ 	.word	0x00000000


	//----- nvinfo : EIATTR_MIN_STACK_SIZE
	.align		4
.L_32:
        /*00a8*/ 	.byte	0x04, 0x12
        /*00aa*/ 	.short	(.L_34 - .L_33)
	.align		4
.L_33:
        /*00ac*/ 	.word	index@(_Z29mergeSortWithBlocksAndThreadsPii)
        /*00b0*/ 	.word	0x00000000


	//----- nvinfo : EIATTR_MIN_STACK_SIZE
	.align		4
.L_34:
        /*00b4*/ 	.byte	0x04, 0x12
        /*00b6*/ 	.short	(.L_36 - .L_35)
	.align		4
.L_35:
        /*00b8*/ 	.word	index@(_Z19mergeSortWithBlocksPii)
        /*00bc*/ 	.word	0x00000000


	//----- nvinfo : EIATTR_MIN_STACK_SIZE
	.align		4
.L_36:
        /*00c0*/ 	.byte	0x04, 0x12
        /*00c2*/ 	.short	(.L_38 - .L_37)
	.align		4
.L_37:
        /*00c4*/ 	.word	index@(_Z20mergeSortWithThreadsPii)
        /*00c8*/ 	.word	0x00000000


	//----- nvinfo : EIATTR_MIN_STACK_SIZE
	.align		4
.L_38:
        /*00cc*/ 	.byte	0x04, 0x12
        /*00ce*/ 	.short	(.L_40 - .L_39)
	.align		4
.L_39:
        /*00d0*/ 	.word	index@(_Z9mergeSortPii)
        /*00d4*/ 	.word	0x00000000
.L_40:


//--------------------- .nv.compat                --------------------------
	.section	.nv.compat,"",@"SHT_CUDA_COMPAT_INFO"
	.align	4
        /*0000*/ 	.byte	0x02, 0x09, 0x00, 0x00, 0x02, 0x02, 0x01, 0x00, 0x02, 0x05, 0x05, 0x00, 0x03, 0x07, 0x01, 0x01
        /*0010*/ 	.byte	0x02, 0x03, 0x00, 0x00, 0x02, 0x06, 0x01, 0x00, 0x04, 0x0b, 0x08, 0x00, 0x09, 0x00, 0x00, 0x00
        /*0020*/ 	.byte	0x00, 0x00, 0x00, 0x00


//--------------------- .nv.info._Z44mergeSortWithBlocksAndThreads_limited_sharedPii --------------------------
	.section	.nv.info._Z44mergeSortWithBlocksAndThreads_limited_sharedPii,"",@"SHT_CUDA_INFO"
	.sectionflags	@""
	.align	4


	//----- nvinfo : EIATTR_CUDA_API_VERSION
	.align		4
        /*0000*/ 	.byte	0x04, 0x37
        /*0002*/ 	.short	(.L_42 - .L_41)
.L_41:
        /*0004*/ 	.word	0x00000082


	//----- nvinfo : EIATTR_KPARAM_INFO
	.align		4
.L_42:
        /*0008*/ 	.byte	0x04, 0x17
        /*000a*/ 	.short	(.L_44 - .L_43)
.L_43:
        /*000c*/ 	.word	0x00000000
        /*0010*/ 	.short	0x0001
        /*0012*/ 	.short	0x0008
        /*0014*/ 	.byte	0x00, 0xf0, 0x11, 0x00


	//----- nvinfo : EIATTR_KPARAM_INFO
	.align		4
.L_44:
        /*0018*/ 	.byte	0x04, 0x17
        /*001a*/ 	.short	(.L_46 - .L_45)
.L_45:
        /*001c*/ 	.word	0x00000000
        /*0020*/ 	.short	0x0000
        /*0022*/ 	.short	0x0000
        /*0024*/ 	.byte	0x00, 0xf5, 0x21, 0x00


	//----- nvinfo : EIATTR_SPARSE_MMA_MASK
	.align		4
.L_46:
        /*0028*/ 	.byte	0x03, 0x50
        /*002a*/ 	.short	0x0000


	//----- nvinfo : EIATTR_MAXREG_COUNT
	.align		4
        /*002c*/ 	.byte	0x03, 0x1b
        /*002e*/ 	.short	0x00ff


	//----- nvinfo : EIATTR_NUM_BARRIERS
	.align		4
        /*0030*/ 	.byte	0x02, 0x4c
        /*0032*/ 	.byte	0x01
	.zero		1


	//----- nvinfo : EIATTR_EXTERNS
	.align		4
        /*0034*/ 	.byte	0x04, 0x0f
        /*0036*/ 	.short	(.L_48 - .L_47)


	//   ....[0]....
	.align		4
.L_47:
        /*0038*/ 	.word	index@(malloc)


	//   ....[1]....
	.align		4
        /*003c*/ 	.word	index@(vprintf)


	//----- nvinfo : EIATTR_MERCURY_ISA_VERSION
	.align		4
.L_48:
        /*0040*/ 	.byte	0x03, 0x5f
        /*0042*/ 	.short	0x0101


	//----- nvinfo : EIATTR_VRC_CTA_INIT_COUNT
	.align		4
        /*0044*/ 	.byte	0x02, 0x4a
	.zero		1
	.zero		1


	//----- nvinfo : EIATTR_SYSCALL_OFFSETS
	.align		4
        /*0048*/ 	.byte	0x04, 0x46
        /*004a*/ 	.short	(.L_50 - .L_49)


	//   ....[0]....
.L_49:
        /*004c*/ 	.word	0x000003e0


	//   ....[1]....
        /*0050*/ 	.word	0x00000450


	//   ....[2]....
        /*0054*/ 	.word	0x000004e0


	//   ....[3]....
        /*0058*/ 	.word	0x00000710


	//   ....[4]....
        /*005c*/ 	.word	0x00001ab0


	//   ....[5]....
        /*0060*/ 	.word	0x00001b80


	//   ....[6]....
        /*0064*/ 	.word	0x000021a0


	//----- nvinfo : EIATTR_EXIT_INSTR_OFFSETS
	.align		4
.L_50:
        /*0068*/ 	.byte	0x04, 0x1c
        /*006a*/ 	.short	(.L_52 - .L_51)


	//   ....[0]....
.L_51:
        /*006c*/ 	.word	0x00000250


	//   ....[1]....
        /*0070*/ 	.word	0x00002270


	//----- nvinfo : EIATTR_CRS_STACK_SIZE
	.align		4
.L_52:
        /*0074*/ 	.byte	0x04, 0x1e
        /*0076*/ 	.short	(.L_54 - .L_53)
.L_53:
        /*0078*/ 	.word	0x00000000


	//----- nvinfo : EIATTR_CBANK_PARAM_SIZE
	.align		4
.L_54:
        /*007c*/ 	.byte	0x03, 0x19
        /*007e*/ 	.short	0x000c


	//----- nvinfo : EIATTR_PARAM_CBANK
	.align		4
        /*0080*/ 	.byte	0x04, 0x0a
        /*0082*/ 	.short	(.L_56 - .L_55)
	.align		4
.L_55:
        /*0084*/ 	.word	index@(.nv.constant0._Z44mergeSortWithBlocksAndThreads_limited_sharedPii)
        /*0088*/ 	.short	0x0380
        /*008a*/ 	.short	0x000c


	//----- nvinfo : EIATTR_SW_WAR
	.align		4
.L_56:
        /*008c*/ 	.byte	0x04, 0x36
        /*008e*/ 	.short	(.L_58 - .L_57)
.L_57:
        /*0090*/ 	.word	0x00000008
.L_58:


//--------------------- .nv.info._Z37mergeSortWithBlocksAndThreads_limitedPii --------------------------
	.section	.nv.info._Z37mergeSortWithBlocksAndThreads_limitedPii,"",@"SHT_CUDA_INFO"
	.sectionflags	@""
	.align	4


	//----- nvinfo : EIATTR_CUDA_API_VERSION
	.align		4
        /*0000*/ 	.byte	0x04, 0x37
        /*0002*/ 	.short	(.L_60 - .L_59)
.L_59:
        /*0004*/ 	.word	0x00000082


	//----- nvinfo : EIATTR_KPARAM_INFO
	.align		4
.L_60:
        /*0008*/ 	.byte	0x04, 0x17
        /*000a*/ 	.short	(.L_62 - .L_61)
.L_61:
        /*000c*/ 	.word	0x00000000
        /*0010*/ 	.short	0x0001
        /*0012*/ 	.short	0x0008
        /*0014*/ 	.byte	0x00, 0xf0, 0x11, 0x00


	//----- nvinfo : EIATTR_KPARAM_INFO
	.align		4
.L_62:
        /*0018*/ 	.byte	0x04, 0x17
        /*001a*/ 	.short	(.L_64 - .L_63)
.L_63:
        /*001c*/ 	.word	0x00000000
        /*0020*/ 	.short	0x0000
        /*0022*/ 	.short	0x0000
        /*0024*/ 	.byte	0x00, 0xf5, 0x21, 0x00


	//----- nvinfo : EIATTR_SPARSE_MMA_MASK
	.align		4
.L_64:
        /*0028*/ 	.byte	0x03, 0x50
        /*002a*/ 	.short	0x0000


	//----- nvinfo : EIATTR_MAXREG_COUNT
	.align		4
        /*002c*/ 	.byte	0x03, 0x1b
        /*002e*/ 	.short	0x00ff


	//----- nvinfo : EIATTR_NUM_BARRIERS
	.align		4
        /*0030*/ 	.byte	0x02, 0x4c
        /*0032*/ 	.byte	0x01
	.zero		1


	//----- nvinfo : EIATTR_EXTERNS
	.align		4
        /*0034*/ 	.byte	0x04, 0x0f
        /*0036*/ 	.short	(.L_66 - .L_65)


	//   ....[0]....
	.align		4
.L_65:
        /*0038*/ 	.word	index@(malloc)


	//   ....[1]....
	.align		4
        /*003c*/ 	.word	index@(free)


	//----- nvinfo : EIATTR_MERCURY_ISA_VERSION
	.align		4
.L_66:
        /*0040*/ 	.byte	0x03, 0x5f
        /*0042*/ 	.short	0x0101


	//----- nvinfo : EIATTR_VRC_CTA_INIT_COUNT
	.align		4
        /*0044*/ 	.byte	0x02, 0x4a
	.zero		1
	.zero		1


	//----- nvinfo : EIATTR_SYSCALL_OFFSETS
	.align		4
        /*0048*/ 	.byte	0x04, 0x46
        /*004a*/ 	.short	(.L_68 - .L_67)


	//   ....[0]....
.L_67:
        /*004c*/ 	.word	0x000004a0


	//   ....[1]....
        /*0050*/ 	.word	0x00000520


	//   ....[2]....
        /*0054*/ 	.word	0x00001860


	//   ....[3]....
        /*0058*/ 	.word	0x000018b0


	//----- nvinfo : EIATTR_EXIT_INSTR_OFFSETS
	.align		4
.L_68:
        /*005c*/ 	.byte	0x04, 0x1c
        /*005e*/ 	.short	(.L_70 - .L_69)


	//   ....[0]....
.L_69:
        /*0060*/ 	.word	0x000001b0


	//   ....[1]....
        /*0064*/ 	.word	0x00001960


	//----- nvinfo : EIATTR_CRS_STACK_SIZE
	.align		4
.L_70:
        /*0068*/ 	.byte	0x04, 0x1e
        /*006a*/ 	.short	(.L_72 - .L_71)
.L_71:
        /*006c*/ 	.word	0x00000000


	//----- nvinfo : EIATTR_CBANK_PARAM_SIZE
	.align		4
.L_72:
        /*0070*/ 	.byte	0x03, 0x19
        /*0072*/ 	.short	0x000c


	//----- nvinfo : EIATTR_PARAM_CBANK
	.align		4
        /*0074*/ 	.byte	0x04, 0x0a
        /*0076*/ 	.short	(.L_74 - .L_73)
	.align		4
.L_73:
        /*0078*/ 	.word	index@(.nv.constant0._Z37mergeSortWithBlocksAndThreads_limitedPii)
        /*007c*/ 	.short	0x0380
        /*007e*/ 	.short	0x000c


	//----- nvinfo : EIATTR_SW_WAR
	.align		4
.L_74:
        /*0080*/ 	.byte	0x04, 0x36
        /*0082*/ 	.short	(.L_76 - .L_75)
.L_75:
        /*0084*/ 	.word	0x00000008
.L_76:


//--------------------- .nv.info._Z29mergeSortWithBlocksAndThreadsPii --------------------------
	.section	.nv.info._Z29mergeSortWithBlocksAndThreadsPii,"",@"SHT_CUDA_INFO"
	.sectionflags	@""
	.align	4


	//----- nvinfo : EIATTR_CUDA_API_VERSION
	.align		4
        /*0000*/ 	.byte	0x04, 0x37
        /*0002*/ 	.short	(.L_78 - .L_77)
.L_77:
        /*0004*/ 	.word	0x00000082


	//----- nvinfo : EIATTR_KPARAM_INFO
	.align		4
.L_78:
        /*0008*/ 	.byte	0x04, 0x17
        /*000a*/ 	.short	(.L_80 - .L_79)
.L_79:
        /*000c*/ 	.word	0x00000000
        /*0010*/ 	.short	0x0001
        /*0012*/ 	.short	0x0008
        /*0014*/ 	.byte	0x00, 0xf0, 0x11, 0x00


	//----- nvinfo : EIATTR_KPARAM_INFO
	.align		4
.L_80:
        /*0018*/ 	.byte	0x04, 0x17
        /*001a*/ 	.short	(.L_82 - .L_81)
.L_81:
        /*001c*/ 	.word	0x00000000
        /*0020*/ 	.short	0x0000
        /*0022*/ 	.short	0x0000
        /*0024*/ 	.byte	0x00, 0xf5, 0x21, 0x00


	//----- nvinfo : EIATTR_SPARSE_MMA_MASK
	.align		4
.L_82:
        /*0028*/ 	.byte	0x03, 0x50
        /*002a*/ 	.short	0x0000


	//----- nvinfo : EIATTR_MAXREG_COUNT
	.align		4
        /*002c*/ 	.byte	0x03, 0x1b
        /*002e*/ 	.short	0x00ff


	//----- nvinfo : EIATTR_NUM_BARRIERS
	.align		4
        /*0030*/ 	.byte	0x02, 0x4c
        /*0032*/ 	.byte	0x01
	.zero		1


	//----- nvinfo : EIATTR_EXTERNS
	.align		4
        /*0034*/ 	.byte	0x04, 0x0f
        /*0036*/ 	.short	(.L_84 - .L_83)


	//   ....[0]....
	.align		4
.L_83:
        /*0038*/ 	.word	index@(malloc)


	//   ....[1]....
	.align		4
        /*003c*/ 	.word	index@(free)


	//----- nvinfo : EIATTR_MERCURY_ISA_VERSION
	.align		4
.L_84:
        /*0040*/ 	.byte	0x03, 0x5f
        /*0042*/ 	.short	0x0101


	//----- nvinfo : EIATTR_VRC_CTA_INIT_COUNT
	.align		4
        /*0044*/ 	.byte	0x02, 0x4a
	.zero		1
	.zero		1


	//----- nvinfo : EIATTR_SYSCALL_OFFSETS
	.align		4
        /*0048*/ 	.byte	0x04, 0x46
        /*004a*/ 	.short	(.L_86 - .L_85)


	//   ....[0]....
.L_85:
        /*004c*/ 	.word	0x00000300


	//   ....[1]....
        /*0050*/ 	.word	0x00000380


	//   ....[2]....
        /*0054*/ 	.word	0x00001590


	//   ....[3]....
        /*0058*/ 	.word	0x000015e0


	//----- nvinfo : EIATTR_EXIT_INSTR_OFFSETS
	.align		4
.L_86:
        /*005c*/ 	.byte	0x04, 0x1c
        /*005e*/ 	.short	(.L_88 - .L_87)


	//   ....[0]....
.L_87:
        /*0060*/ 	.word	0x00000190


	//   ....[1]....
        /*0064*/ 	.word	0x00000250


	//   ....[2]....
        /*0068*/ 	.word	0x00001650


	//----- nvinfo : EIATTR_CRS_STACK_SIZE
	.align		4
.L_88:
        /*006c*/ 	.byte	0x04, 0x1e
        /*006e*/ 	.short	(.L_90 - .L_89)
.L_89:
        /*0070*/ 	.word	0x00000000


	//----- nvinfo : EIATTR_CBANK_PARAM_SIZE
	.align		4
.L_90:
        /*0074*/ 	.byte	0x03, 0x19
        /*0076*/ 	.short	0x000c


	//----- nvinfo : EIATTR_PARAM_CBANK
	.align		4
        /*0078*/ 	.byte	0x04, 0x0a
        /*007a*/ 	.short	(.L_92 - .L_91)
	.align		4
.L_91:
        /*007c*/ 	.word	index@(.nv.constant0._Z29mergeSortWithBlocksAndThreadsPii)
        /*0080*/ 	.short	0x0380
        /*0082*/ 	.short	0x000c


	//----- nvinfo : EIATTR_SW_WAR
	.align		4
.L_92:
        /*0084*/ 	.byte	0x04, 0x36
        /*0086*/ 	.short	(.L_94 - .L_93)
.L_93:
        /*0088*/ 	.word	0x00000008
.L_94:


//--------------------- .nv.info._Z19mergeSortWithBlocksPii --------------------------
	.section	.nv.info._Z19mergeSortWithBlocksPii,"",@"SHT_CUDA_INFO"
	.sectionflags	@""
	.align	4


	//----- nvinfo : EIATTR_CUDA_API_VERSION
	.align		4
        /*0000*/ 	.byte	0x04, 0x37
        /*0002*/ 	.short	(.L_96 - .L_95)
.L_95:
        /*0004*/ 	.word	0x00000082


	//----- nvinfo : EIATTR_KPARAM_INFO
	.align		4
.L_96:
        /*0008*/ 	.byte	0x04, 0x17
        /*000a*/ 	.short	(.L_98 - .L_97)
.L_97:
        /*000c*/ 	.word	0x00000000
        /*0010*/ 	.short	0x0001
        /*0012*/ 	.short	0x0008
        /*0014*/ 	.byte	0x00, 0xf0, 0x11, 0x00


	//----- nvinfo : EIATTR_KPARAM_INFO
	.align		4
.L_98:
        /*0018*/ 	.byte	0x04, 0x17
        /*001a*/ 	.short	(.L_100 - .L_99)
.L_99:
        /*001c*/ 	.word	0x00000000
        /*0020*/ 	.short	0x0000
        /*0022*/ 	.short	0x0000
        /*0024*/ 	.byte	0x00, 0xf5, 0x21, 0x00


	//----- nvinfo : EIATTR_SPARSE_MMA_MASK
	.align		4
.L_100:
        /*0028*/ 	.byte	0x03, 0x50
        /*002a*/ 	.short	0x0000


	//----- nvinfo : EIATTR_MAXREG_COUNT
	.align		4
        /*002c*/ 	.byte	0x03, 0x1b
        /*002e*/ 	.short	0x00ff


	//----- nvinfo : EIATTR_NUM_BARRIERS
	.align		4
        /*0030*/ 	.byte	0x02, 0x4c
        /*0032*/ 	.byte	0x01
	.zero		1


	//----- nvinfo : EIATTR_EXTERNS
	.align		4
        /*0034*/ 	.byte	0x04, 0x0f
        /*0036*/ 	.short	(.L_102 - .L_101)


	//   ....[0]....
	.align		4
.L_101:
        /*0038*/ 	.word	index@(malloc)


	//   ....[1]....
	.align		4
        /*003c*/ 	.word	index@(free)


	//----- nvinfo : EIATTR_MERCURY_ISA_VERSION
	.align		4
.L_102:
        /*0040*/ 	.byte	0x03, 0x5f
        /*0042*/ 	.short	0x0101


	//----- nvinfo : EIATTR_VRC_CTA_INIT_COUNT
	.align		4
        /*0044*/ 	.byte	0x02, 0x4a
	.zero		1
	.zero		1


	//----- nvinfo : EIATTR_SYSCALL_OFFSETS
	.align		4
        /*0048*/ 	.byte	0x04, 0x46
        /*004a*/ 	.short	(.L_104 - .L_103)


	//   ....[0]....
.L_103:
        /*004c*/ 	.word	0x00000290


	//   ....[1]....
        /*0050*/ 	.word	0x00000310


	//   ....[2]....
        /*0054*/ 	.word	0x00001010


	//   ....[3]....
        /*0058*/ 	.word	0x00001060


	//----- nvinfo : EIATTR_EXIT_INSTR_OFFSETS
	.align		4
.L_104:
        /*005c*/ 	.byte	0x04, 0x1c
        /*005e*/ 	.short	(.L_106 - .L_105)


	//   ....[0]....
.L_105:
        /*0060*/ 	.word	0x00000030


	//   ....[1]....
        /*0064*/ 	.word	0x00000220


	//   ....[2]....
        /*0068*/ 	.word	0x000010c0


	//----- nvinfo : EIATTR_CRS_STACK_SIZE
	.align		4
.L_106:
        /*006c*/ 	.byte	0x04, 0x1e
        /*006e*/ 	.short	(.L_108 - .L_107)
.L_107:
        /*0070*/ 	.word	0x00000000


	//----- nvinfo : EIATTR_CBANK_PARAM_SIZE
	.align		4
.L_108:
        /*0074*/ 	.byte	0x03, 0x19
        /*0076*/ 	.short	0x000c


	//----- nvinfo : EIATTR_PARAM_CBANK
	.align		4
        /*0078*/ 	.byte	0x04, 0x0a
        /*007a*/ 	.short	(.L_110 - .L_109)
	.align		4
.L_109:
        /*007c*/ 	.word	index@(.nv.constant0._Z19mergeSortWithBlocksPii)
        /*0080*/ 	.short	0x0380
        /*0082*/ 	.short	0x000c


	//----- nvinfo : EIATTR_SW_WAR
	.align		4
.L_110:
        /*0084*/ 	.byte	0x04, 0x36
        /*0086*/ 	.short	(.L_112 - .L_111)
.L_111:
        /*0088*/ 	.word	0x00000008
.L_112:


//--------------------- .nv.info._Z20mergeSortWithThreadsPii --------------------------
	.section	.nv.info._Z20mergeSortWithThreadsPii,"",@"SHT_CUDA_INFO"
	.sectionflags	@""
	.align	4


	//----- nvinfo : EIATTR_CUDA_API_VERSION
	.align		4
        /*0000*/ 	.byte	0x04, 0x37
        /*0002*/ 	.short	(.L_114 - .L_113)
.L_113:
        /*0004*/ 	.word	0x00000082


	//----- nvinfo : EIATTR_KPARAM_INFO
	.align		4
.L_114:
        /*0008*/ 	.byte	0x04, 0x17
        /*000a*/ 	.short	(.L_116 - .L_115)
.L_115:
        /*000c*/ 	.word	0x00000000
        /*0010*/ 	.short	0x0001
        /*0012*/ 	.short	0x0008
        /*0014*/ 	.byte	0x00, 0xf0, 0x11, 0x00


	//----- nvinfo : EIATTR_KPARAM_INFO
	.align		4
.L_116:
        /*0018*/ 	.byte	0x04, 0x17
        /*001a*/ 	.short	(.L_118 - .L_117)
.L_117:
        /*001c*/ 	.word	0x00000000
        /*0020*/ 	.short	0x0000
        /*0022*/ 	.short	0x0000
        /*0024*/ 	.byte	0x00, 0xf5, 0x21, 0x00


	//----- nvinfo : EIATTR_SPARSE_MMA_MASK
	.align		4
.L_118:
        /*0028*/ 	.byte	0x03, 0x50
        /*002a*/ 	.short	0x0000


	//----- nvinfo : EIATTR_MAXREG_COUNT
	.align		4
        /*002c*/ 	.byte	0x03, 0x1b
        /*002e*/ 	.short	0x00ff


	//----- nvinfo : EIATTR_NUM_BARRIERS
	.align		4
        /*0030*/ 	.byte	0x02, 0x4c
        /*0032*/ 	.byte	0x01
	.zero		1


	//----- nvinfo : EIATTR_EXTERNS
	.align		4
        /*0034*/ 	.byte	0x04, 0x0f
        /*0036*/ 	.short	(.L_120 - .L_119)


	//   ....[0]....
	.align		4
.L_119:
        /*0038*/ 	.word	index@(malloc)


	//   ....[1]....
	.align		4
        /*003c*/ 	.word	index@(free)


	//----- nvinfo : EIATTR_MERCURY_ISA_VERSION
	.align		4
.L_120:
        /*0040*/ 	.byte	0x03, 0x5f
        /*0042*/ 	.short	0x0101


	//----- nvinfo : EIATTR_VRC_CTA_INIT_COUNT
	.align		4
        /*0044*/ 	.byte	0x02, 0x4a
	.zero		1
	.zero		1


	//----- nvinfo : EIATTR_SYSCALL_OFFSETS
	.align		4
        /*0048*/ 	.byte	0x04, 0x46
        /*004a*/ 	.short	(.L_122 - .L_121)


	//   ....[0]....
.L_121:
        /*004c*/ 	.word	0x000003f0


	//   ....[1]....
        /*0050*/ 	.word	0x00000470


	//   ....[2]....
        /*0054*/ 	.word	0x00001800


	//   ....[3]....
        /*0058*/ 	.word	0x00001850


	//----- nvinfo : EIATTR_EXIT_INSTR_OFFSETS
	.align		4
.L_122:
        /*005c*/ 	.byte	0x04, 0x1c
        /*005e*/ 	.short	(.L_124 - .L_123)


	//   ....[0]....
.L_123:
        /*0060*/ 	.word	0x000000f0


	//   ....[1]....
        /*0064*/ 	.word	0x00001900


	//----- nvinfo : EIATTR_CRS_STACK_SIZE
	.align		4
.L_124:
        /*0068*/ 	.byte	0x04, 0x1e
        /*006a*/ 	.short	(.L_126 - .L_125)
.L_125:
        /*006c*/ 	.word	0x00000000


	//----- nvinfo : EIATTR_CBANK_PARAM_SIZE
	.align		4
.L_126:
        /*0070*/ 	.byte	0x03, 0x19
        /*0072*/ 	.short	0x000c


	//----- nvinfo : EIATTR_PARAM_CBANK
	.align		4
        /*0074*/ 	.byte	0x04, 0x0a
        /*0076*/ 	.short	(.L_128 - .L_127)
	.align		4
.L_127:
        /*0078*/ 	.word	index@(.nv.constant0._Z20mergeSortWithThreadsPii)
        /*007c*/ 	.short	0x0380
        /*007e*/ 	.short	0x000c


	//----- nvinfo : EIATTR_SW_WAR
	.align		4
.L_128:
        /*0080*/ 	.byte	0x04, 0x36
        /*0082*/ 	.short	(.L_130 - .L_129)
.L_129:
        /*0084*/ 	.word	0x00000008
.L_130:


//--------------------- .nv.info._Z9mergeSortPii  --------------------------
	.section	.nv.info._Z9mergeSortPii,"",@"SHT_CUDA_INFO"
	.sectionflags	@""
	.align	4


	//----- nvinfo : EIATTR_CUDA_API_VERSION
	.align		4
        /*0000*/ 	.byte	0x04, 0x37
        /*0002*/ 	.short	(.L_132 - .L_131)
.L_131:
        /*0004*/ 	.word	0x00000082


	//----- nvinfo : EIATTR_KPARAM_INFO
	.align		4
.L_132:
        /*0008*/ 	.byte	0x04, 0x17
        /*000a*/ 	.short	(.L_134 - .L_133)
.L_133:
        /*000c*/ 	.word	0x00000000
        /*0010*/ 	.short	0x0001
        /*0012*/ 	.short	0x0008
        /*0014*/ 	.byte	0x00, 0xf0, 0x11, 0x00


	//----- nvinfo : EIATTR_KPARAM_INFO
	.align		4
.L_134:
        /*0018*/ 	.byte	0x04, 0x17
        /*001a*/ 	.short	(.L_136 - .L_135)
.L_135:
        /*001c*/ 	.word	0x00000000
        /*0020*/ 	.short	0x0000
        /*0022*/ 	.short	0x0000
        /*0024*/ 	.byte	0x00, 0xf5, 0x21, 0x00


	//----- nvinfo : EIATTR_SPARSE_MMA_MASK
	.align		4
.L_136:
        /*0028*/ 	.byte	0x03, 0x50
        /*002a*/ 	.short	0x0000


	//----- nvinfo : EIATTR_MAXREG_COUNT
	.align		4
        /*002c*/ 	.byte	0x03, 0x1b
        /*002e*/ 	.short	0x00ff


	//----- nvinfo : EIATTR_EXTERNS
	.align		4
        /*0030*/ 	.byte	0x04, 0x0f
        /*0032*/ 	.short	(.L_138 - .L_137)


	//   ....[0]....
	.align		4
.L_137:
        /*0034*/ 	.word	index@(malloc)


	//   ....[1]....
	.align		4
        /*0038*/ 	.word	index@(free)


	//----- nvinfo : EIATTR_MERCURY_ISA_VERSION
	.align		4
.L_138:
        /*003c*/ 	.byte	0x03, 0x5f
        /*003e*/ 	.short	0x0101


	//----- nvinfo : EIATTR_VRC_CTA_INIT_COUNT
	.align		4
        /*0040*/ 	.byte	0x02, 0x4a
	.zero		1
	.zero		1


	//----- nvinfo : EIATTR_SYSCALL_OFFSETS
	.align		4
        /*0044*/ 	.byte	0x04, 0x46
        /*0046*/ 	.short	(.L_140 - .L_139)


	//   ....[0]....
.L_139:
        /*0048*/ 	.word	0x000001c0


	//   ....[1]....
        /*004c*/ 	.word	0x00000250


	//   ....[2]....
        /*0050*/ 	.word	0x000015b0


	//   ....[3]....
        /*0054*/ 	.word	0x00001600


	//----- nvinfo : EIATTR_EXIT_INSTR_OFFSETS
	.align		4
.L_140:
        /*0058*/ 	.byte	0x04, 0x1c
        /*005a*/ 	.short	(.L_142 - .L_141)


	//   ....[0]....
.L_141:
        /*005c*/ 	.word	0x00000030


	//   ....[1]....
        /*0060*/ 	.word	0x000016c0


	//----- nvinfo : EIATTR_CRS_STACK_SIZE
	.align		4
.L_142:
        /*0064*/ 	.byte	0x04, 0x1e
        /*0066*/ 	.short	(.L_144 - .L_143)
.L_143:
        /*0068*/ 	.word	0x00000000


	//----- nvinfo : EIATTR_CBANK_PARAM_SIZE
	.align		4
.L_144:
        /*006c*/ 	.byte	0x03, 0x19
        /*006e*/ 	.short	0x000c


	//----- nvinfo : EIATTR_PARAM_CBANK
	.align		4
        /*0070*/ 	.byte	0x04, 0x0a
        /*0072*/ 	.short	(.L_146 - .L_145)
	.align		4
.L_145:
        /*0074*/ 	.word	index@(.nv.constant0._Z9mergeSortPii)
        /*0078*/ 	.short	0x0380
        /*007a*/ 	.short	0x000c


	//----- nvinfo : EIATTR_SW_WAR
	.align		4
.L_146:
        /*007c*/ 	.byte	0x04, 0x36
        /*007e*/ 	.short	(.L_148 - .L_147)
.L_147:
        /*0080*/ 	.word	0x00000008
.L_148:


//--------------------- .nv.callgraph             --------------------------
	.section	.nv.callgraph,"",@"SHT_CUDA_CALLGRAPH"
	.align	4
	.sectionentsize	8
	.align		4
        /*0000*/ 	.word	0x00000000
	.align		4
        /*0004*/ 	.word	0xffffffff
	.align		4
        /*0008*/ 	.word	index@(_Z44mergeSortWithBlocksAndThreads_limited_sharedPii)
	.align		4
        /*000c*/ 	.word	index@(malloc)
	.align		4
        /*0010*/ 	.word	index@(_Z44mergeSortWithBlocksAndThreads_limited_sharedPii)
	.align		4
        /*0014*/ 	.word	index@(vprintf)
	.align		4
        /*0018*/ 	.word	index@(_Z37mergeSortWithBlocksAndThreads_limitedPii)
	.align		4
        /*001c*/ 	.word	index@(free)
	.align		4
        /*0020*/ 	.word	index@(_Z37mergeSortWithBlocksAndThreads_limitedPii)
	.align		4
        /*0024*/ 	.word	index@(malloc)
	.align		4
        /*0028*/ 	.word	index@(_Z29mergeSortWithBlocksAndThreadsPii)
	.align		4
        /*002c*/ 	.word	index@(free)
	.align		4
        /*0030*/ 	.word	index@(_Z29mergeSortWithBlocksAndThreadsPii)
	.align		4
        /*0034*/ 	.word	index@(malloc)
	.align		4
        /*0038*/ 	.word	index@(_Z19mergeSortWithBlocksPii)
	.align		4
        /*003c*/ 	.word	index@(free)
	.align		4
        /*0040*/ 	.word	index@(_Z19mergeSortWithBlocksPii)
	.align		4
        /*0044*/ 	.word	index@(malloc)
	.align		4
        /*0048*/ 	.word	index@(_Z20mergeSortWithThreadsPii)
	.align		4
        /*004c*/ 	.word	index@(free)
	.align		4
        /*0050*/ 	.word	index@(_Z20mergeSortWithThreadsPii)
	.align		4
        /*0054*/ 	.word	index@(malloc)
	.align		4
        /*0058*/ 	.word	index@(_Z9mergeSortPii)
	.align		4
        /*005c*/ 	.word	index@(free)
	.align		4
        /*0060*/ 	.word	index@(_Z9mergeSortPii)
	.align		4
        /*0064*/ 	.word	index@(malloc)
	.align		4
        /*0068*/ 	.word	0x00000000
	.align		4
        /*006c*/ 	.word	0xfffffffe
	.align		4
        /*0070*/ 	.word	0x00000000
	.align		4
        /*0074*/ 	.word	0xfffffffd
	.align		4
        /*0078*/ 	.word	0x00000000
	.align		4
        /*007c*/ 	.word	0xfffffffc


//--------------------- .nv.constant4             --------------------------
	.section	.nv.constant4,"a",@progbits
	.align	8
	.align		8
.nv.constant4:
        /*0000*/ 	.dword	malloc
	.align		8
        /*0008*/ 	.dword	vprintf
	.align		8
        /*0010*/ 	.dword	$str
	.align		8
        /*0018*/ 	.dword	$str$1
	.align		8
        /*0020*/ 	.dword	$str$2
	.align		8
        /*0028*/ 	.dword	$str$3
	.align		8
        /*0030*/ 	.dword	$str$4
	.align		8
        /*0038*/ 	.dword	free


//--------------------- .text._Z44mergeSortWithBlocksAndThreads_limited_sharedPii --------------------------
	.section	.text._Z44mergeSortWithBlocksAndThreads_limited_sharedPii,"ax",@progbits
	.align	128
        .global         _Z44mergeSortWithBlocksAndThreads_limited_sharedPii
        .type           _Z44mergeSortWithBlocksAndThreads_limited_sharedPii,@function
        .size           _Z44mergeSortWithBlocksAndThreads_limited_sharedPii,(.L_x_185 - _Z44mergeSortWithBlocksAndThreads_limited_sharedPii)
        .other          _Z44mergeSortWithBlocksAndThreads_limited_sharedPii,@"STO_CUDA_ENTRY STV_DEFAULT"
_Z44mergeSortWithBlocksAndThreads_limited_sharedPii:
.text._Z44mergeSortWithBlocksAndThreads_limited_sharedPii:
[----:B------:R-:W0:Y:S01]  /*0000*/  LDC R1, c[0x0][0x37c] ;  /* 0x0000df00ff017b82 */ /* 0x000e220000000800 */
[----:B------:R-:W1:Y:S07]  /*0010*/  LDCU UR5, c[0x0][0x2fc] ;  /* 0x00005f80ff0577ac */ /* 0x000e6e0008000800 */
[----:B------:R-:W2:Y:S01]  /*0020*/  LDC R28, c[0x0][0x360] ;  /* 0x0000d800ff1c7b82 */ /* 0x000ea20000000800 */
[----:B------:R-:W3:Y:S01]  /*0030*/  S2R R17, SR_TID.X ;  /* 0x0000000000117919 */ /* 0x000ee20000002100 */
[----:B0-----:R-:W-:Y:S01]  /*0040*/  VIADD R1, R1, 0xffffffe8 ;  /* 0xffffffe801017836 */ /* 0x001fe20000000000 */
[----:B------:R-:W0:Y:S05]  /*0050*/  LDCU UR4, c[0x0][0x2f8] ;  /* 0x00005f00ff0477ac */ /* 0x000e2a0008000800 */
[----:B------:R-:W4:Y:S08]  /*0060*/  LDC R7, c[0x0][0x388] ;  /* 0x0000e200ff077b82 */ /* 0x000f300000000800 */
[----:B------:R-:W1:Y:S01]  /*0070*/  S2UR UR6, SR_CTAID.X ;  /* 0x00000000000679c3 */ /* 0x000e620000002500 */
[----:B0-----:R-:W-:Y:S01]  /*0080*/  IADD3 R26, P4, PT, R1, UR4, RZ ;  /* 0x00000004011a7c10 */ /* 0x001fe2000ff9e0ff */
[----:B--2---:R-:W-:-:S02]  /*0090*/  IMAD.SHL.U32 R5, R28, 0x80, RZ ;  /* 0x000000801c057824 */ /* 0x004fc400078e00ff */
[----:B------:R-:W-:-:S03]  /*00a0*/  IMAD.SHL.U32 R0, R28, 0x40, RZ ;  /* 0x000000401c007824 */ /* 0x000fc600078e00ff */
[-C--:B------:R-:W-:Y:S02]  /*00b0*/  IABS R9, R5.reuse ;  /* 0x0000000500097213 */ /* 0x080fe40000000000 */
[----:B------:R-:W-:Y:S02]  /*00c0*/  IABS R8, R5 ;  /* 0x0000000500087213 */ /* 0x000fe40000000000 */
[----:B------:R-:W0:Y:S01]  /*00d0*/  I2F.RP R4, R9 ;  /* 0x0000000900047306 */ /* 0x000e220000209400 */
[----:B----4-:R-:W-:Y:S02]  /*00e0*/  IADD3 R0, PT, PT, R0, -0x1, R7 ;  /* 0xffffffff00007810 */ /* 0x010fe40007ffe007 */
[----:B------:R-:W-:Y:S01]  /*00f0*/  IMAD.MOV R8, RZ, RZ, -R8 ;  /* 0x000000ffff087224 */ /* 0x000fe200078e0a08 */
[----:B------:R-:W-:-:S04]  /*0100*/  ISETP.GE.AND P1, PT, R7, 0x2, PT ;  /* 0x000000020700780c */ /* 0x000fc80003f26270 */
[----:B0-----:R-:W0:Y:S02]  /*0110*/  MUFU.RCP R4, R4 ;  /* 0x0000000400047308 */ /* 0x001e240000001000 */
[----:B0-----:R-:W-:-:S06]  /*0120*/  VIADD R2, R4, 0xffffffe ;  /* 0x0ffffffe04027836 */ /* 0x001fcc0000000000 */
[----:B------:R0:W2:Y:S02]  /*0130*/  F2I.FTZ.U32.TRUNC.NTZ R3, R2 ;  /* 0x0000000200037305 */ /* 0x0000a4000021f000 */
[----:B0-----:R-:W-:Y:S02]  /*0140*/  HFMA2 R2, -RZ, RZ, 0, 0 ;  /* 0x00000000ff027431 */ /* 0x001fe400000001ff */
[----:B--2---:R-:W-:-:S04]  /*0150*/  IMAD.MOV R6, RZ, RZ, -R3 ;  /* 0x000000ffff067224 */ /* 0x004fc800078e0a03 */
[----:B------:R-:W-:Y:S01]  /*0160*/  IMAD R11, R6, R9, RZ ;  /* 0x00000009060b7224 */ /* 0x000fe200078e02ff */
[----:B------:R-:W-:Y:S02]  /*0170*/  IABS R6, R0 ;  /* 0x0000000000067213 */ /* 0x000fe40000000000 */
[----:B------:R-:W-:Y:S01]  /*0180*/  LOP3.LUT R0, R0, R5, RZ, 0x3c, !PT ;  /* 0x0000000500007212 */ /* 0x000fe200078e3cff */
[----:B------:R-:W-:-:S03]  /*0190*/  IMAD.HI.U32 R3, R3, R11, R2 ;  /* 0x0000000b03037227 */ /* 0x000fc600078e0002 */
[----:B------:R-:W-:Y:S01]  /*01a0*/  ISETP.GE.AND P3, PT, R0, RZ, PT ;  /* 0x000000ff0000720c */ /* 0x000fe20003f66270 */
[----:B------:R-:W-:Y:S02]  /*01b0*/  IMAD.MOV.U32 R2, RZ, RZ, R6 ;  /* 0x000000ffff027224 */ /* 0x000fe400078e0006 */
[----:B------:R-:W-:Y:S02]  /*01c0*/  IMAD.MOV.U32 R11, RZ, RZ, R8 ;  /* 0x000000ffff0b7224 */ /* 0x000fe400078e0008 */
[----:B------:R-:W-:-:S04]  /*01d0*/  IMAD.HI.U32 R16, R3, R2, RZ ;  /* 0x0000000203107227 */ /* 0x000fc800078e00ff */
[----:B------:R-:W-:-:S05]  /*01e0*/  IMAD R2, R16, R11, R2 ;  /* 0x0000000b10027224 */ /* 0x000fca00078e0202 */
[----:B------:R-:W-:-:S13]  /*01f0*/  ISETP.GT.U32.AND P2, PT, R9, R2, PT ;  /* 0x000000020900720c */ /* 0x000fda0003f44070 */
[----:B------:R-:W-:Y:S02]  /*0200*/  @!P2 IMAD.IADD R2, R2, 0x1, -R9 ;  /* 0x000000010202a824 */ /* 0x000fe400078e0a09 */
[----:B------:R-:W-:Y:S01]  /*0210*/  @!P2 VIADD R16, R16, 0x1 ;  /* 0x000000011010a836 */ /* 0x000fe20000000000 */
[----:B------:R-:W-:Y:S02]  /*0220*/  ISETP.NE.AND P2, PT, R5, RZ, PT ;  /* 0x000000ff0500720c */ /* 0x000fe40003f45270 */
[----:B------:R-:W-:-:S13]  /*0230*/  ISETP.GE.U32.AND P0, PT, R2, R9, PT ;  /* 0x000000090200720c */ /* 0x000fda0003f06070 */
[----:B------:R-:W-:Y:S01]  /*0240*/  @P0 VIADD R16, R16, 0x1 ;  /* 0x0000000110100836 */ /* 0x000fe20000000000 */
[----:B-1-3--:R-:W-:Y:S06]  /*0250*/  @!P1 EXIT ;  /* 0x000000000000994d */ /* 0x00afec0003800000 */
[----:B------:R-:W-:Y:S01]  /*0260*/  @!P3 IMAD.MOV R16, RZ, RZ, -R16 ;  /* 0x000000ffff10b224 */ /* 0x000fe200078e0a10 */
[----:B------:R-:W-:Y:S01]  /*0270*/  @!P2 LOP3.LUT R16, RZ, R5, RZ, 0x33, !PT ;  /* 0x00000005ff10a212 */ /* 0x000fe200078e33ff */
[----:B------:R-:W-:Y:S01]  /*0280*/  IMAD R17, R28, UR6, R17 ;  /* 0x000000061c117c24 */ /* 0x000fe2000f8e0211 */
[----:B------:R-:W-:Y:S01]  /*0290*/  IADD3.X R2, PT, PT, RZ, UR5, RZ, P4, !PT ;  /* 0x00000005ff027c10 */ /* 0x000fe2000a7fe4ff */
[----:B------:R-:W-:Y:S01]  /*02a0*/  IMAD.MOV.U32 R19, RZ, RZ, 0x1 ;  /* 0x00000001ff137424 */ /* 0x000fe200078e00ff */
[----:B------:R-:W0:Y:S06]  /*02b0*/  LDCU.64 UR36, c[0x0][0x358] ;  /* 0x00006b00ff2477ac */ /* 0x000e2c0008000a00 */
.L_x_25:
[----:B------:R-:W1:Y:S01]  /*02c0*/  LDC R3, c[0x0][0x388] ;  /* 0x0000e200ff037b82 */ /* 0x000e620000000800 */
[----:B------:R-:W2:Y:S01]  /*02d0*/  LDCU UR4, c[0x0][0x2f8] ;  /* 0x00005f00ff0477ac */ /* 0x000ea20008000800 */
[----:B------:R-:W-:Y:S01]  /*02e0*/  IMAD R18, R28, R19, RZ ;  /* 0x000000131c127224 */ /* 0x000fe200078e02ff */
[----:B------:R-:W-:Y:S01]  /*02f0*/  MOV R8, 0x8 ;  /* 0x0000000800087802 */ /* 0x000fe20000000f00 */
[----:B------:R-:W-:Y:S01]  /*0300*/  IMAD.MOV.U32 R6, RZ, RZ, R26 ;  /* 0x000000ffff067224 */ /* 0x000fe200078e001a */
[----:B------:R-:W-:Y:S01]  /*0310*/  MOV R7, R2 ;  /* 0x0000000200077202 */ /* 0x000fe20000000f00 */
[----:B------:R-:W-:-:S03]  /*0320*/  IMAD.SHL.U32 R0, R18, 0x2, RZ ;  /* 0x0000000212007824 */ /* 0x000fc600078e00ff */
[----:B------:R-:W3:Y:S02]  /*0330*/  LDC.64 R8, c[0x4][R8] ;  /* 0x0100000008087b82 */ /* 0x000ee40000000a00 */
[----:B-1----:R-:W-:Y:S01]  /*0340*/  ISETP.GE.AND P0, PT, R0, R3, PT ;  /* 0x000000030000720c */ /* 0x002fe20003f06270 */
[----:B--2---:R-:W-:Y:S01]  /*0350*/  VIADD R0, R26, -UR4 ;  /* 0x800000041a007c36 */ /* 0x004fe20008000000 */
[----:B------:R-:W1:Y:S11]  /*0360*/  LDCU.64 UR4, c[0x4][0x10] ;  /* 0x01000200ff0477ac */ /* 0x000e760008000a00 */
[----:B------:R-:W-:-:S02]  /*0370*/  @P0 SHF.R.U32.HI R18, RZ, 0x1, R3 ;  /* 0x00000001ff120819 */ /* 0x000fc40000011603 */
[----:B------:R-:W-:-:S03]  /*0380*/  ISETP.GE.AND P0, PT, R16, 0x1, PT ;  /* 0x000000011000780c */ /* 0x000fc60003f06270 */
[----:B------:R2:W-:Y:S01]  /*0390*/  STL.64 [R0], R18 ;  /* 0x0000001200007387 */ /* 0x0005e20000100a00 */
[----:B01----:R-:W-:Y:S02]  /*03a0*/  IMAD.U32 R4, RZ, RZ, UR4 ;  /* 0x00000004ff047e24 */ /* 0x003fe4000f8e00ff */
[----:B------:R-:W-:Y:S01]  /*03b0*/  IMAD.U32 R5, RZ, RZ, UR5 ;  /* 0x00000005ff057e24 */ /* 0x000fe2000f8e00ff */
[----:B--23--:R-:W-:-:S07]  /*03c0*/  P2R R0, PR, RZ, 0x1 ;  /* 0x00000001ff007803 */ /* 0x00cfce0000000000 */
[----:B------:R-:W-:-:S07]  /*03d0*/  LEPC R20, `(.L_x_0) ;  /* 0x000000001014794e */ /* 0x000fce0000000000 */
[----:B0-----:R-:W-:Y:S05]  /*03e0*/  CALL.ABS.NOINC R8 ;  /* 0x0000000008007343 */ /* 0x001fea0003c00000 */
.L_x_0:
[----:B------:R-:W-:Y:S01]  /*03f0*/  MOV R24, 0x0 ;  /* 0x0000000000187802 */ /* 0x000fe20000000f00 */
[----:B------:R-:W-:-:S03]  /*0400*/  IMAD.WIDE R22, R18, 0x4, RZ ;  /* 0x0000000412167825 */ /* 0x000fc600078e02ff */
[----:B------:R0:W1:Y:S01]  /*0410*/  LDC.64 R6, c[0x4][R24] ;  /* 0x0100000018067b82 */ /* 0x0000620000000a00 */
[----:B------:R-:W-:Y:S02]  /*0420*/  IMAD.MOV.U32 R4, RZ, RZ, R22 ;  /* 0x000000ffff047224 */ /* 0x000fe400078e0016 */
[----:B------:R-:W-:-:S07]  /*0430*/  IMAD.MOV.U32 R5, RZ, RZ, R23 ;  /* 0x000000ffff057224 */ /* 0x000fce00078e0017 */
[----:B------:R-:W-:-:S07]  /*0440*/  LEPC R20, `(.L_x_1) ;  /* 0x000000001014794e */ /* 0x000fce0000000000 */
[----:B01----:R-:W-:Y:S05]  /*0450*/  CALL.ABS.NOINC R6 ;  /* 0x0000000006007343 */ /* 0x003fea0003c00000 */
.L_x_1:
[----:B------:R-:W0:Y:S01]  /*0460*/  S2UR UR5, SR_CgaCtaId ;  /* 0x00000000000579c3 */ /* 0x000e220000008800 */
[----:B------:R-:W-:-:S07]  /*0470*/  UMOV UR4, 0x400 ;  /* 0x0000040000047882 */ /* 0x000fce0000000000 */
[----:B------:R-:W1:Y:S01]  /*0480*/  LDC.64 R24, c[0x4][R24] ;  /* 0x0100000018187b82 */ /* 0x000e620000000a00 */
[----:B0-----:R-:W-:-:S09]  /*0490*/  ULEA UR4, UR5, UR4, 0x18 ;  /* 0x0000000405047291 */ /* 0x001fd2000f8ec0ff */
[----:B------:R0:W-:Y:S02]  /*04a0*/  STS.64 [UR4], R4 ;  /* 0x00000004ff007988 */ /* 0x0001e40008000a04 */
[----:B0-----:R-:W-:Y:S02]  /*04b0*/  IMAD.MOV.U32 R4, RZ, RZ, R22 ;  /* 0x000000ffff047224 */ /* 0x001fe400078e0016 */
[----:B------:R-:W-:-:S07]  /*04c0*/  IMAD.MOV.U32 R5, RZ, RZ, R23 ;  /* 0x000000ffff057224 */ /* 0x000fce00078e0017 */
[----:B------:R-:W-:-:S07]  /*04d0*/  LEPC R20, `(.L_x_2) ;  /* 0x000000001014794e */ /* 0x000fce0000000000 */
[----:B-1----:R-:W-:Y:S05]  /*04e0*/  CALL.ABS.NOINC R24 ;  /* 0x0000000018007343 */ /* 0x002fea0003c00000 */
.L_x_2:
[----:B------:R-:W0:Y:S01]  /*04f0*/  S2UR UR5, SR_CgaCtaId ;  /* 0x00000000000579c3 */ /* 0x000e220000008800 */
[----:B------:R-:W-:Y:S01]  /*0500*/  ISETP.GE.AND P6, PT, R16, 0x1, PT ;  /* 0x000000011000780c */ /* 0x000fe20003fc6270 */
[----:B------:R-:W-:Y:S02]  /*0510*/  UMOV UR4, 0x400 ;  /* 0x0000040000047882 */ /* 0x000fe40000000000 */
[----:B0-----:R-:W-:-:S09]  /*0520*/  ULEA UR4, UR5, UR4, 0x18 ;  /* 0x0000000405047291 */ /* 0x001fd2000f8ec0ff */
[----:B------:R0:W-:Y:S01]  /*0530*/  STS.64 [UR4+0x8], R4 ;  /* 0x00000804ff007988 */ /* 0x0001e20008000a04 */
[----:B------:R-:W-:Y:S05]  /*0540*/  @!P6 BRA `(.L_x_3) ;  /* 0x0000001c0038e947 */ /* 0x000fea0003800000 */
[----:B------:R-:W-:Y:S01]  /*0550*/  LEA R0, R17, 0x2, 0x1 ;  /* 0x0000000211007811 */ /* 0x000fe200078e08ff */
[----:B------:R-:W-:Y:S01]  /*0560*/  BSSY.RECONVERGENT B6, `(.L_x_3) ;  /* 0x00001cc000067945 */ /* 0x000fe20003800200 */
[----:B------:R-:W-:-:S03]  /*0570*/  IMAD.MOV.U32 R23, RZ, RZ, RZ ;  /* 0x000000ffff177224 */ /* 0x000fc600078e00ff */
[----:B------:R-:W-:-:S07]  /*0580*/  IMAD R29, R0, R19, RZ ;  /* 0x00000013001d7224 */ /* 0x000fce00078e02ff */
.L_x_24:
[----:B------:R-:W1:Y:S01]  /*0590*/  LDC R10, c[0x0][0x388] ;  /* 0x0000e200ff0a7b82 */ /* 0x000e620000000800 */
[----:B------:R-:W-:Y:S01]  /*05a0*/  IMAD.SHL.U32 R11, R28, 0x40, RZ ;  /* 0x000000401c0b7824 */ /* 0x000fe200078e00ff */
[----:B------:R-:W-:-:S03]  /*05b0*/  LEA R24, R17, 0x2, 0x1 ;  /* 0x0000000211187811 */ /* 0x000fc600078e08ff */
[----:B------:R-:W-:-:S04]  /*05c0*/  IMAD R0, R11, R23, R17 ;  /* 0x000000170b007224 */ /* 0x000fc800078e0211 */
[----:B------:R-:W-:-:S05]  /*05d0*/  IMAD R0, R0, R19, RZ ;  /* 0x0000001300007224 */ /* 0x000fca00078e02ff */
[----:B------:R-:W-:-:S05]  /*05e0*/  SHF.L.U32 R22, R0, 0x1, RZ ;  /* 0x0000000100167819 */ /* 0x000fca00000006ff */
[----:B------:R-:W-:-:S05]  /*05f0*/  IMAD.IADD R3, R22, 0x1, R19 ;  /* 0x0000000116037824 */ /* 0x000fca00078e0213 */
[----:B-1----:R-:W-:-:S13]  /*0600*/  ISETP.GT.AND P0, PT, R3, R10, PT ;  /* 0x0000000a0300720c */ /* 0x002fda0003f04270 */
[----:B------:R-:W-:Y:S05]  /*0610*/  @P0 BRA `(.L_x_4) ;  /* 0x0000001c00000947 */ /* 0x000fea0003800000 */
[----:B------:R-:W1:Y:S01]  /*0620*/  LDCU UR4, c[0x0][0x2f8] ;  /* 0x00005f00ff0477ac */ /* 0x000e620008000800 */
[----:B------:R-:W-:Y:S01]  /*0630*/  MOV R8, 0x8 ;  /* 0x0000000800087802 */ /* 0x000fe20000000f00 */
[----:B------:R-:W-:Y:S01]  /*0640*/  IMAD.MOV.U32 R6, RZ, RZ, R26 ;  /* 0x000000ffff067224 */ /* 0x000fe200078e001a */
[----:B------:R-:W-:Y:S01]  /*0650*/  ISETP.GE.U32.AND P0, PT, R19, 0x4, PT ;  /* 0x000000041300780c */ /* 0x000fe20003f06070 */
[----:B------:R-:W-:-:S03]  /*0660*/  IMAD.MOV.U32 R7, RZ, RZ, R2 ;  /* 0x000000ffff077224 */ /* 0x000fc600078e0002 */
[----:B------:R-:W2:Y:S01]  /*0670*/  LDC.64 R8, c[0x4][R8] ;  /* 0x0100000008087b82 */ /* 0x000ea20000000a00 */
[----:B-1----:R-:W-:Y:S01]  /*0680*/  VIADD R0, R26, -UR4 ;  /* 0x800000041a007c36 */ /* 0x002fe20008000000 */
[----:B------:R-:W0:Y:S04]  /*0690*/  LDCU.64 UR4, c[0x4][0x18] ;  /* 0x01000300ff0477ac */ /* 0x000e280008000a00 */
[----:B------:R-:W-:Y:S04]  /*06a0*/  STL.64 [R0+0x8], R10 ;  /* 0x0000080a00007387 */ /* 0x000fe80000100a00 */
[----:B------:R-:W-:Y:S04]  /*06b0*/  STL.64 [R0], R22 ;  /* 0x0000001600007387 */ /* 0x000fe80000100a00 */
[----:B------:R1:W-:Y:S01]  /*06c0*/  STL.64 [R0+0x10], R16 ;  /* 0x0000101000007387 */ /* 0x0003e20000100a00 */
[----:B0-----:R-:W-:-:S02]  /*06d0*/  IMAD.U32 R4, RZ, RZ, UR4 ;  /* 0x00000004ff047e24 */ /* 0x001fc4000f8e00ff */
[----:B------:R-:W-:Y:S01]  /*06e0*/  IMAD.U32 R5, RZ, RZ, UR5 ;  /* 0x00000005ff057e24 */ /* 0x000fe2000f8e00ff */
[----:B-1----:R-:W-:-:S07]  /*06f0*/  P2R R0, PR, RZ, 0x1 ;  /* 0x00000001ff007803 */ /* 0x002fce0000000000 */
[----:B------:R-:W-:-:S07]  /*0700*/  LEPC R20, `(.L_x_5) ;  /* 0x000000001014794e */ /* 0x000fce0000000000 */
[----:B--2---:R-:W-:Y:S05]  /*0710*/  CALL.ABS.NOINC R8 ;  /* 0x0000000008007343 */ /* 0x004fea0003c00000 */
.L_x_5:
[-C--:B------:R-:W-:Y:S01]  /*0720*/  IABS R6, R18.reuse ;  /* 0x0000001200067213 */ /* 0x080fe20000000000 */
[----:B------:R-:W0:Y:S01]  /*0730*/  LDCU UR4, c[0x0][0x388] ;  /* 0x00007100ff0477ac */ /* 0x000e220008000800 */
[----:B------:R-:W-:Y:S01]  /*0740*/  IABS R7, R18 ;  /* 0x0000001200077213 */ /* 0x000fe20000000000 */
[----:B------:R-:W-:Y:S01]  /*0750*/  BSSY.RECONVERGENT B0, `(.L_x_6) ;  /* 0x0000040000007945 */ /* 0x000fe20003800200 */
[----:B------:R-:W1:Y:S01]  /*0760*/  I2F.RP R0, R6 ;  /* 0x0000000600007306 */ /* 0x000e620000209400 */
[----:B------:R-:W-:Y:S02]  /*0770*/  ISETP.GE.U32.AND P6, PT, R19, 0x4, PT ;  /* 0x000000041300780c */ /* 0x000fe40003fc6070 */
[----:B------:R-:W-:Y:S01]  /*0780*/  IMAD.MOV R7, RZ, RZ, -R7 ;  /* 0x000000ffff077224 */ /* 0x000fe200078e0a07 */
[----:B------:R-:W-:Y:S02]  /*0790*/  ISETP.GE.AND P2, PT, R22, RZ, PT ;  /* 0x000000ff1600720c */ /* 0x000fe40003f46270 */
[----:B------:R-:W-:-:S02]  /*07a0*/  SHF.R.S32.HI R27, RZ, 0x1f, R22 ;  /* 0x0000001fff1b7819 */ /* 0x000fc40000011416 */
[----:B-1----:R-:W1:Y:S02]  /*07b0*/  MUFU.RCP R0, R0 ;  /* 0x0000000000007308 */ /* 0x002e640000001000 */
[----:B-1----:R-:W-:Y:S02]  /*07c0*/  IADD3 R4, PT, PT, R0, 0xffffffe, RZ ;  /* 0x0ffffffe00047810 */ /* 0x002fe40007ffe0ff */
[----:B------:R-:W-:-:S04]  /*07d0*/  IABS R0, R22 ;  /* 0x0000001600007213 */ /* 0x000fc80000000000 */
[----:B------:R1:W2:Y:S02]  /*07e0*/  F2I.FTZ.U32.TRUNC.NTZ R5, R4 ;  /* 0x0000000400057305 */ /* 0x0002a4000021f000 */
[----:B-1----:R-:W-:Y:S02]  /*07f0*/  IMAD.MOV.U32 R4, RZ, RZ, RZ ;  /* 0x000000ffff047224 */ /* 0x002fe400078e00ff */
[----:B--2---:R-:W-:-:S04]  /*0800*/  IMAD.MOV R3, RZ, RZ, -R5 ;  /* 0x000000ffff037224 */ /* 0x004fc800078e0a05 */
[----:B------:R-:W-:-:S04]  /*0810*/  IMAD R3, R3, R6, RZ ;  /* 0x0000000603037224 */ /* 0x000fc800078e02ff */
[----:B------:R-:W-:-:S04]  /*0820*/  IMAD.HI.U32 R5, R5, R3, R4 ;  /* 0x0000000305057227 */ /* 0x000fc800078e0004 */
[----:B------:R-:W-:Y:S02]  /*0830*/  IMAD.MOV.U32 R3, RZ, RZ, R7 ;  /* 0x000000ffff037224 */ /* 0x000fe400078e0007 */
[----:B------:R-:W-:-:S04]  /*0840*/  IMAD.HI.U32 R5, R5, R0, RZ ;  /* 0x0000000005057227 */ /* 0x000fc800078e00ff */
[----:B------:R-:W-:Y:S01]  /*0850*/  IMAD R3, R5, R3, R0 ;  /* 0x0000000305037224 */ /* 0x000fe200078e0200 */
[----:B------:R-:W-:Y:S01]  /*0860*/  IADD3 R0, PT, PT, R22, R19, RZ ;  /* 0x0000001316007210 */ /* 0x000fe20007ffe0ff */
[----:B------:R-:W-:-:S03]  /*0870*/  IMAD.MOV.U32 R7, RZ, RZ, RZ ;  /* 0x000000ffff077224 */ /* 0x000fc600078e00ff */
[----:B------:R-:W-:Y:S02]  /*0880*/  ISETP.GT.U32.AND P0, PT, R6, R3, PT ;  /* 0x000000030600720c */ /* 0x000fe40003f04070 */
[----:B0-----:R-:W-:-:S11]  /*0890*/  VIADDMNMX R5, R0, R19, UR4, PT ;  /* 0x0000000400057e46 */ /* 0x001fd6000b800113 */
[----:B------:R-:W-:Y:S01]  /*08a0*/  @!P0 IMAD.IADD R3, R3, 0x1, -R6 ;  /* 0x0000000103038824 */ /* 0x000fe200078e0a06 */
[----:B------:R-:W-:-:S04]  /*08b0*/  ISETP.NE.AND P0, PT, R18, RZ, PT ;  /* 0x000000ff1200720c */ /* 0x000fc80003f05270 */
[----:B------:R-:W-:-:S13]  /*08c0*/  ISETP.GT.U32.AND P1, PT, R6, R3, PT ;  /* 0x000000030600720c */ /* 0x000fda0003f24070 */
[----:B------:R-:W-:-:S04]  /*08d0*/  @!P1 IMAD.IADD R3, R3, 0x1, -R6 ;  /* 0x0000000103039824 */ /* 0x000fc800078e0a06 */
[----:B------:R-:W-:Y:S01]  /*08e0*/  @!P2 IMAD.MOV R3, RZ, RZ, -R3 ;  /* 0x000000ffff03a224 */ /* 0x000fe200078e0a03 */
[----:B------:R-:W-:Y:S01]  /*08f0*/  @!P0 LOP3.LUT R3, RZ, R18, RZ, 0x33, !PT ;  /* 0x00000012ff038212 */ /* 0x000fe200078e33ff */
[----:B------:R-:W-:Y:S06]  /*0900*/  @!P6 BRA `(.L_x_7) ;  /* 0x000000000090e947 */ /* 0x000fec0003800000 */
[----:B------:R-:W0:Y:S01]  /*0910*/  S2R R9, SR_CgaCtaId ;  /* 0x0000000000097919 */ /* 0x000e220000008800 */
[----:B------:R-:W1:Y:S01]  /*0920*/  LDCU.64 UR4, c[0x0][0x380] ;  /* 0x00007000ff0477ac */ /* 0x000e620008000a00 */
[----:B------:R-:W-:Y:S01]  /*0930*/  VIMNMX.U32 R4, PT, PT, R19, 0x1, !PT ;  /* 0x0000000113047848 */ /* 0x000fe20007fe0000 */
[----:B------:R-:W-:Y:S01]  /*0940*/  BSSY.RECONVERGENT B1, `(.L_x_8) ;  /* 0x000001f000017945 */ /* 0x000fe20003800200 */
[----:B------:R-:W-:Y:S02]  /*0950*/  MOV R12, 0x400 ;  /* 0x00000400000c7802 */ /* 0x000fe40000000f00 */
[----:B------:R-:W-:-:S05]  /*0960*/  LOP3.LUT R4, R4, 0xfffffffc, RZ, 0xc0, !PT ;  /* 0xfffffffc04047812 */ /* 0x000fca00078ec0ff */
[----:B------:R-:W-:Y:S01]  /*0970*/  IMAD.MOV R13, RZ, RZ, -R4 ;  /* 0x000000ffff0d7224 */ /* 0x000fe200078e0a04 */
[----:B-1----:R-:W-:-:S04]  /*0980*/  LEA R14, P0, R22, UR4, 0x2 ;  /* 0x00000004160e7c11 */ /* 0x002fc8000f8010ff */
[----:B------:R-:W-:Y:S02]  /*0990*/  IADD3 R14, P1, PT, R14, 0x8, RZ ;  /* 0x000000080e0e7810 */ /* 0x000fe40007f3e0ff */
[----:B------:R-:W-:-:S05]  /*09a0*/  LEA.HI.X R7, R22, UR5, R27, 0x2, P0 ;  /* 0x0000000516077c11 */ /* 0x000fca00080f141b */
[----:B------:R-:W-:Y:S01]  /*09b0*/  IMAD.X R7, RZ, RZ, R7, P1 ;  /* 0x000000ffff077224 */ /* 0x000fe200008e0607 */
[----:B0-----:R-:W-:-:S07]  /*09c0*/  LEA R12, R9, R12, 0x18 ;  /* 0x0000000c090c7211 */ /* 0x001fce00078ec0ff */
.L_x_9:
[----:B------:R-:W-:Y:S01]  /*09d0*/  IMAD.MOV.U32 R6, RZ, RZ, R14 ;  /* 0x000000ffff067224 */ /* 0x000fe200078e000e */
[----:B0-----:R-:W0:Y:S04]  /*09e0*/  LDS.64 R20, [R12] ;  /* 0x000000000c147984 */ /* 0x001e280000000a00 */
[----:B------:R-:W2:Y:S01]  /*09f0*/  LDG.E R25, desc[UR36][R6.64+-0x8] ;  /* 0xfffff82406197981 */ /* 0x000ea2000c1e1900 */
[----:B0-----:R-:W-:-:S05]  /*0a00*/  IMAD.WIDE R20, R3, 0x4, R20 ;  /* 0x0000000403147825 */ /* 0x001fca00078e0214 */
[----:B--2---:R0:W-:Y:S04]  /*0a10*/  ST.E desc[UR36][R20.64], R25 ;  /* 0x0000001914007985 */ /* 0x0041e8000c101924 */
[----:B------:R-:W1:Y:S04]  /*0a20*/  LDS.64 R14, [R12] ;  /* 0x000000000c0e7984 */ /* 0x000e680000000a00 */
[----:B0-----:R-:W2:Y:S01]  /*0a30*/  LDG.E R21, desc[UR36][R6.64+-0x4] ;  /* 0xfffffc2406157981 */ /* 0x001ea2000c1e1900 */
[----:B-1----:R-:W-:-:S05]  /*0a40*/  IMAD.WIDE R14, R3, 0x4, R14 ;  /* 0x00000004030e7825 */ /* 0x002fca00078e020e */
[----:B--2---:R0:W-:Y:S04]  /*0a50*/  ST.E desc[UR36][R14.64], R21 ;  /* 0x000000150e007985 */ /* 0x0041e8000c101924 */
[----:B------:R-:W1:Y:S04]  /*0a60*/  LDS.64 R8, [R12] ;  /* 0x000000000c087984 */ /* 0x000e680000000a00 */
[----:B0-----:R-:W2:Y:S01]  /*0a70*/  LDG.E R15, desc[UR36][R6.64] ;  /* 0x00000024060f7981 */ /* 0x001ea2000c1e1900 */
[----:B-1----:R-:W-:-:S05]  /*0a80*/  IMAD.WIDE R8, R3, 0x4, R8 ;  /* 0x0000000403087825 */ /* 0x002fca00078e0208 */
[----:B--2---:R0:W-:Y:S04]  /*0a90*/  ST.E desc[UR36][R8.64], R15 ;  /* 0x0000000f08007985 */ /* 0x0041e8000c101924 */
[----:B------:R-:W1:Y:S04]  /*0aa0*/  LDS.64 R10, [R12] ;  /* 0x000000000c0a7984 */ /* 0x000e680000000a00 */
[----:B0-----:R0:W2:Y:S01]  /*0ab0*/  LDG.E R9, desc[UR36][R6.64+0x4] ;  /* 0x0000042406097981 */ /* 0x0010a2000c1e1900 */
[----:B------:R-:W-:Y:S01]  /*0ac0*/  VIADD R13, R13, 0x4 ;  /* 0x000000040d0d7836 */ /* 0x000fe20000000000 */
[----:B------:R-:W-:-:S04]  /*0ad0*/  IADD3 R14, P1, PT, R6, 0x10, RZ ;  /* 0x00000010060e7810 */ /* 0x000fc80007f3e0ff */
[----:B------:R-:W-:Y:S02]  /*0ae0*/  ISETP.NE.AND P0, PT, R13, RZ, PT ;  /* 0x000000ff0d00720c */ /* 0x000fe40003f05270 */
[----:B0-----:R-:W-:Y:S01]  /*0af0*/  IADD3.X R7, PT, PT, RZ, R7, RZ, P1, !PT ;  /* 0x00000007ff077210 */ /* 0x001fe20000ffe4ff */
[----:B-1----:R-:W-:-:S05]  /*0b00*/  IMAD.WIDE R10, R3, 0x4, R10 ;  /* 0x00000004030a7825 */ /* 0x002fca00078e020a */
[----:B--2---:R0:W-:Y:S05]  /*0b10*/  ST.E desc[UR36][R10.64], R9 ;  /* 0x000000090a007985 */ /* 0x0041ea000c101924 */
[----:B------:R-:W-:Y:S05]  /*0b20*/  @P0 BRA `(.L_x_9) ;  /* 0xfffffffc00a80947 */ /* 0x000fea000383ffff */
[----:B------:R-:W-:Y:S05]  /*0b30*/  BSYNC.RECONVERGENT B1 ;  /* 0x0000000000017941 */ /* 0x000fea0003800200 */
.L_x_8:
[----:B------:R-:W-:-:S07]  /*0b40*/  IMAD.MOV.U32 R7, RZ, RZ, R4 ;  /* 0x000000ffff077224 */ /* 0x000fce00078e0004 */
.L_x_7:
[----:B------:R-:W-:Y:S05]  /*0b50*/  BSYNC.RECONVERGENT B0 ;  /* 0x0000000000007941 */ /* 0x000fea0003800200 */
.L_x_6:
[----:B------:R-:W-:Y:S01]  /*0b60*/  VIMNMX.U32 R4, PT, PT, R19, 0x1, !PT ;  /* 0x0000000113047848 */ /* 0x000fe20007fe0000 */
[----:B------:R-:W-:Y:S03]  /*0b70*/  BSSY.RECONVERGENT B0, `(.L_x_10) ;  /* 0x000001c000007945 */ /* 0x000fe60003800200 */
[----:B------:R-:W-:-:S04]  /*0b80*/  LOP3.LUT R4, R4, 0x3, RZ, 0xc0, !PT ;  /* 0x0000000304047812 */ /* 0x000fc800078ec0ff */
[----:B------:R-:W-:-:S13]  /*0b90*/  ISETP.NE.AND P0, PT, R4, RZ, PT ;  /* 0x000000ff0400720c */ /* 0x000fda0003f05270 */
[----:B------:R-:W-:Y:S05]  /*0ba0*/  @!P0 BRA `(.L_x_11) ;  /* 0x0000000000608947 */ /* 0x000fea0003800000 */
[----:B------:R-:W1:Y:S01]  /*0bb0*/  LDCU.64 UR4, c[0x0][0x380] ;  /* 0x00007000ff0477ac */ /* 0x000e620008000a00 */
[----:B------:R-:W-:-:S05]  /*0bc0*/  IADD3 R7, P0, PT, R22, R7, RZ ;  /* 0x0000000716077210 */ /* 0x000fca0007f1e0ff */
[----:B------:R-:W-:Y:S01]  /*0bd0*/  IMAD.X R8, RZ, RZ, R27, P0 ;  /* 0x000000ffff087224 */ /* 0x000fe200000e061b */
[----:B-1----:R-:W-:-:S04]  /*0be0*/  LEA R6, P0, R7, UR4, 0x2 ;  /* 0x0000000407067c11 */ /* 0x002fc8000f8010ff */
[----:B------:R-:W-:-:S05]  /*0bf0*/  LEA.HI.X R7, R7, UR5, R8, 0x2, P0 ;  /* 0x0000000507077c11 */ /* 0x000fca00080f1408 */
[----:B0-----:R-:W2:Y:S01]  /*0c00*/  LDG.E R11, desc[UR36][R6.64] ;  /* 0x00000024060b7981 */ /* 0x001ea2000c1e1900 */
[----:B------:R-:W-:Y:S02]  /*0c10*/  MOV R10, 0x400 ;  /* 0x00000400000a7802 */ /* 0x000fe40000000f00 */
[----:B------:R-:W-:Y:S01]  /*0c20*/  ISETP.NE.AND P0, PT, R4, 0x1, PT ;  /* 0x000000010400780c */ /* 0x000fe20003f05270 */
[----:B------:R-:W0:Y:S02]  /*0c30*/  S2R R9, SR_CgaCtaId ;  /* 0x0000000000097919 */ /* 0x000e240000008800 */
[----:B0-----:R-:W-:-:S05]  /*0c40*/  LEA R10, R9, R10, 0x18 ;  /* 0x0000000a090a7211 */ /* 0x001fca00078ec0ff */
[----:B------:R-:W0:Y:S02]  /*0c50*/  LDS.64 R8, [R10] ;  /* 0x000000000a087984 */ /* 0x000e240000000a00 */
[----:B0-----:R-:W-:-:S05]  /*0c60*/  IMAD.WIDE R8, R3, 0x4, R8 ;  /* 0x0000000403087825 */ /* 0x001fca00078e0208 */
[----:B--2---:R1:W-:Y:S01]  /*0c70*/  ST.E desc[UR36][R8.64], R11 ;  /* 0x0000000b08007985 */ /* 0x0043e2000c101924 */
[----:B------:R-:W-:Y:S05]  /*0c80*/  @!P0 BRA `(.L_x_11) ;  /* 0x0000000000288947 */ /* 0x000fea0003800000 */
[----:B-1----:R-:W2:Y:S01]  /*0c90*/  LDG.E R11, desc[UR36][R6.64+0x4] ;  /* 0x00000424060b7981 */ /* 0x002ea2000c1e1900 */
[----:B------:R-:W-:-:S03]  /*0ca0*/  ISETP.NE.AND P0, PT, R4, 0x2, PT ;  /* 0x000000020400780c */ /* 0x000fc60003f05270 */
[----:B------:R-:W0:Y:S02]  /*0cb0*/  LDS.64 R8, [R10] ;  /* 0x000000000a087984 */ /* 0x000e240000000a00 */
[----:B0-----:R-:W-:-:S05]  /*0cc0*/  IMAD.WIDE R8, R3, 0x4, R8 ;  /* 0x0000000403087825 */ /* 0x001fca00078e0208 */
[----:B--2---:R2:W-:Y:S03]  /*0cd0*/  ST.E desc[UR36][R8.64], R11 ;  /* 0x0000000b08007985 */ /* 0x0045e6000c101924 */
[----:B------:R-:W-:Y:S05]  /*0ce0*/  @!P0 BRA `(.L_x_11) ;  /* 0x0000000000108947 */ /* 0x000fea0003800000 */
[----:B------:R-:W3:Y:S04]  /*0cf0*/  LDG.E R7, desc[UR36][R6.64+0x8] ;  /* 0x0000082406077981 */ /* 0x000ee8000c1e1900 */
[----:B--2---:R-:W0:Y:S02]  /*0d00*/  LDS.64 R10, [R10] ;  /* 0x000000000a0a7984 */ /* 0x004e240000000a00 */
[----:B0-----:R-:W-:-:S05]  /*0d10*/  IMAD.WIDE R8, R3, 0x4, R10 ;  /* 0x0000000403087825 */ /* 0x001fca00078e020a */
[----:B---3--:R3:W-:Y:S02]  /*0d20*/  ST.E desc[UR36][R8.64], R7 ;  /* 0x0000000708007985 */ /* 0x0087e4000c101924 */
.L_x_11:
[----:B------:R-:W-:Y:S05]  /*0d30*/  BSYNC.RECONVERGENT B0 ;  /* 0x0000000000007941 */ /* 0x000fea0003800200 */
.L_x_10:
[----:B------:R-:W-:-:S05]  /*0d40*/  IMAD.IADD R5, R5, 0x1, -R0 ;  /* 0x0000000105057824 */ /* 0x000fca00078e0a00 */
[----:B------:R-:W-:-:S13]  /*0d50*/  ISETP.GE.AND P0, PT, R5, 0x1, PT ;  /* 0x000000010500780c */ /* 0x000fda0003f06270 */
[----:B------:R-:W-:Y:S05]  /*0d60*/  @!P0 BRA `(.L_x_12) ;  /* 0x0000000c000c8947 */ /* 0x000fea0003800000 */
[----:B------:R-:W4:Y:S01]  /*0d70*/  LDCU UR4, c[0x0][0x388] ;  /* 0x00007100ff0477ac */ /* 0x000f220008000800 */
[C---:B------:R-:W-:Y:S01]  /*0d80*/  IMAD R4, R28.reuse, R19, RZ ;  /* 0x000000131c047224 */ /* 0x040fe200078e02ff */
[----:B------:R-:W-:Y:S01]  /*0d90*/  BSSY.RECONVERGENT B0, `(.L_x_13) ;  /* 0x0000077000007945 */ /* 0x000fe20003800200 */
[----:B------:R-:W-:Y:S02]  /*0da0*/  IMAD.SHL.U32 R3, R28, 0x80, RZ ;  /* 0x000000801c037824 */ /* 0x000fe400078e00ff */
[----:B------:R-:W-:Y:S02]  /*0db0*/  IMAD.SHL.U32 R5, R17, 0x2, RZ ;  /* 0x0000000211057824 */ /* 0x000fe400078e00ff */
[-C--:B------:R-:W-:Y:S02]  /*0dc0*/  IMAD R4, R4, R23.reuse, RZ ;  /* 0x0000001704047224 */ /* 0x080fe400078e02ff */
[----:B------:R-:W-:Y:S01]  /*0dd0*/  IMAD R24, R3, R23, R24 ;  /* 0x0000001703187224 */ /* 0x000fe200078e0218 */
[----:B------:R-:W-:Y:S01]  /*0de0*/  LOP3.LUT R5, RZ, R5, RZ, 0x33, !PT ;  /* 0x00000005ff057212 */ /* 0x000fe200078e33ff */
[----:B------:R-:W-:-:S02]  /*0df0*/  IMAD.SHL.U32 R4, R4, 0x80, RZ ;  /* 0x0000008004047824 */ /* 0x000fc400078e00ff */
[----:B------:R-:W-:Y:S02]  /*0e00*/  IMAD R24, R19, R24, RZ ;  /* 0x0000001813187224 */ /* 0x000fe400078e02ff */
[----:B------:R-:W-:-:S03]  /*0e10*/  IMAD R5, R5, R19, -R4 ;  /* 0x0000001305057224 */ /* 0x000fc600078e0a04 */
[----:B----4-:R-:W-:-:S04]  /*0e20*/  VIMNMX R24, PT, PT, R24, UR4, PT ;  /* 0x0000000418187c48 */ /* 0x010fc8000bfe0100 */
[----:B------:R-:W-:-:S04]  /*0e30*/  IADD3 R24, PT, PT, R24, R5, RZ ;  /* 0x0000000518187210 */ /* 0x000fc80007ffe0ff */
[C---:B------:R-:W-:Y:S01]  /*0e40*/  LOP3.LUT R3, R24.reuse, 0x3, RZ, 0xc0, !PT ;  /* 0x0000000318037812 */ /* 0x040fe200078ec0ff */
[----:B------:R-:W-:-:S03]  /*0e50*/  VIADD R4, R24, 0xffffffff ;  /* 0xffffffff18047836 */ /* 0x000fc60000000000 */
[----:B------:R-:W-:Y:S02]  /*0e60*/  ISETP.NE.AND P0, PT, R3, RZ, PT ;  /* 0x000000ff0300720c */ /* 0x000fe40003f05270 */
[----:B------:R-:W-:Y:S01]  /*0e70*/  ISETP.GE.U32.AND P1, PT, R4, 0x3, PT ;  /* 0x000000030400780c */ /* 0x000fe20003f26070 */
[----:B------:R-:W-:-:S12]  /*0e80*/  IMAD.MOV.U32 R4, RZ, RZ, RZ ;  /* 0x000000ffff047224 */ /* 0x000fd800078e00ff */
[----:B------:R-:W-:Y:S05]  /*0e90*/  @!P1 BRA `(.L_x_14) ;  /* 0x0000000400989947 */ /* 0x000fea0003800000 */
[-C--:B------:R-:W-:Y:S01]  /*0ea0*/  IABS R5, R18.reuse ;  /* 0x0000001200057213 */ /* 0x080fe20000000000 */
[----:B------:R-:W4:Y:S01]  /*0eb0*/  S2UR UR5, SR_CgaCtaId ;  /* 0x00000000000579c3 */ /* 0x000f220000008800 */
[----:B------:R-:W-:Y:S01]  /*0ec0*/  UMOV UR4, 0x400 ;  /* 0x0000040000047882 */ /* 0x000fe20000000000 */
[----:B0-----:R-:W-:Y:S01]  /*0ed0*/  IMAD.MOV.U32 R10, RZ, RZ, RZ ;  /* 0x000000ffff0a7224 */ /* 0x001fe200078e00ff */
[----:B------:R-:W0:Y:S01]  /*0ee0*/  I2F.RP R4, R5 ;  /* 0x0000000500047306 */ /* 0x000e220000209400 */
[----:B------:R-:W-:Y:S01]  /*0ef0*/  HFMA2 R13, -RZ, RZ, 0, 0 ;  /* 0x00000000ff0d7431 */ /* 0x000fe200000001ff */
[----:B------:R-:W-:Y:S02]  /*0f00*/  ISETP.NE.AND P1, PT, R18, RZ, PT ;  /* 0x000000ff1200720c */ /* 0x000fe40003f25270 */
[----:B------:R-:W-:-:S04]  /*0f10*/  LOP3.LUT R12, RZ, R18, RZ, 0x33, !PT ;  /* 0x00000012ff0c7212 */ /* 0x000fc800078e33ff */
[----:B0-----:R-:W1:Y:S01]  /*0f20*/  MUFU.RCP R4, R4 ;  /* 0x0000000400047308 */ /* 0x001e620000001000 */
[----:B----4-:R-:W-:Y:S01]  /*0f30*/  ULEA UR4, UR5, UR4, 0x18 ;  /* 0x0000000405047291 */ /* 0x010fe2000f8ec0ff */
[----:B-12---:R-:W-:Y:S01]  /*0f40*/  VIADD R11, R4, 0xffffffe ;  /* 0x0ffffffe040b7836 */ /* 0x006fe20000000000 */
[----:B------:R-:W-:-:S04]  /*0f50*/  LOP3.LUT R4, R24, 0xfffffffc, RZ, 0xc0, !PT ;  /* 0xfffffffc18047812 */ /* 0x000fc800078ec0ff */
[----:B------:R-:W-:Y:S01]  /*0f60*/  IMAD.U32 R24, RZ, RZ, UR4 ;  /* 0x00000004ff187e24 */ /* 0x000fe2000f8e00ff */
[----:B------:R-:W0:Y:S02]  /*0f70*/  F2I.FTZ.U32.TRUNC.NTZ R11, R11 ;  /* 0x0000000b000b7305 */ /* 0x000e24000021f000 */
[----:B0-----:R-:W-:-:S04]  /*0f80*/  IMAD.MOV R6, RZ, RZ, -R11 ;  /* 0x000000ffff067224 */ /* 0x001fc800078e0a0b */
[----:B---3--:R-:W-:-:S04]  /*0f90*/  IMAD R7, R6, R5, RZ ;  /* 0x0000000506077224 */ /* 0x008fc800078e02ff */
[----:B------:R-:W-:-:S07]  /*0fa0*/  IMAD.HI.U32 R10, R11, R7, R10 ;  /* 0x000000070b0a7227 */ /* 0x000fce00078e000a */
.L_x_15:
[----:B------:R-:W0:Y:S01]  /*0fb0*/  LDCU.64 UR4, c[0x0][0x380] ;  /* 0x00007000ff0477ac */ /* 0x000e220008000a00 */
[----:B------:R-:W-:Y:S01]  /*0fc0*/  SHF.R.S32.HI R8, RZ, 0x1f, R0 ;  /* 0x0000001fff087819 */ /* 0x000fe20000011400 */
[----:B----4-:R1:W2:Y:S01]  /*0fd0*/  LDS.64 R20, [R24+0x8] ;  /* 0x0000080018147984 */ /* 0x0102a20000000a00 */
[----:B------:R-:W-:-:S05]  /*0fe0*/  IADD3 R7, P2, PT, R0, R13, RZ ;  /* 0x0000000d00077210 */ /* 0x000fca0007f5e0ff */
[----:B------:R-:W-:Y:S01]  /*0ff0*/  IMAD.X R8, RZ, RZ, R8, P2 ;  /* 0x000000ffff087224 */ /* 0x000fe200010e0608 */
[----:B0-----:R-:W-:-:S04]  /*1000*/  LEA R6, P2, R7, UR4, 0x2 ;  /* 0x0000000407067c11 */ /* 0x001fc8000f8410ff */
[----:B------:R-:W-:-:S05]  /*1010*/  LEA.HI.X R7, R7, UR5, R8, 0x2, P2 ;  /* 0x0000000507077c11 */ /* 0x000fca00090f1408 */
[----:B------:R-:W3:Y:S01]  /*1020*/  LDG.E R9, desc[UR36][R6.64] ;  /* 0x0000002406097981 */ /* 0x000ee2000c1e1900 */
[----:B------:R-:W-:Y:S01]  /*1030*/  IABS R8, R18 ;  /* 0x0000001200087213 */ /* 0x000fe20000000000 */
[----:B------:R-:W0:Y:S01]  /*1040*/  S2UR UR5, SR_CgaCtaId ;  /* 0x00000000000579c3 */ /* 0x000e220000008800 */
[----:B------:R-:W-:Y:S01]  /*1050*/  IABS R15, R13 ;  /* 0x0000000d000f7213 */ /* 0x000fe20000000000 */
[----:B------:R-:W-:Y:S01]  /*1060*/  UMOV UR4, 0x400 ;  /* 0x0000040000047882 */ /* 0x000fe20000000000 */
[----:B------:R-:W-:Y:S01]  /*1070*/  ISETP.GE.AND P3, PT, R13, RZ, PT ;  /* 0x000000ff0d00720c */ /* 0x000fe20003f66270 */
[----:B------:R-:W-:Y:S02]  /*1080*/  IMAD.MOV R14, RZ, RZ, -R8 ;  /* 0x000000ffff0e7224 */ /* 0x000fe400078e0a08 */
[----:B------:R-:W-:-:S04]  /*1090*/  IMAD.HI.U32 R11, R10, R15, RZ ;  /* 0x0000000f0a0b7227 */ /* 0x000fc800078e00ff */
[----:B------:R-:W-:Y:S01]  /*10a0*/  IMAD R8, R11, R14, R15 ;  /* 0x0000000e0b087224 */ /* 0x000fe200078e020f */
[-C--:B------:R-:W-:Y:S02]  /*10b0*/  IABS R15, R18.reuse ;  /* 0x00000012000f7213 */ /* 0x080fe40000000000 */
[----:B------:R-:W-:Y:S02]  /*10c0*/  LOP3.LUT R11, RZ, R18, RZ, 0x33, !PT ;  /* 0x00000012ff0b7212 */ /* 0x000fe400078e33ff */
[----:B------:R-:W-:Y:S01]  /*10d0*/  ISETP.GT.U32.AND P2, PT, R5, R8, PT ;  /* 0x000000080500720c */ /* 0x000fe20003f44070 */
[----:B-1----:R-:W1:Y:S01]  /*10e0*/  I2F.RP R24, R15 ;  /* 0x0000000f00187306 */ /* 0x002e620000209400 */
[----:B0-----:R-:W-:-:S11]  /*10f0*/  ULEA UR4, UR5, UR4, 0x18 ;  /* 0x0000000405047291 */ /* 0x001fd6000f8ec0ff */
[----:B------:R-:W-:Y:S01]  /*1100*/  @!P2 IMAD.IADD R8, R8, 0x1, -R15 ;  /* 0x000000010808a824 */ /* 0x000fe200078e0a0f */
[----:B-1----:R-:W0:Y:S04]  /*1110*/  MUFU.RCP R24, R24 ;  /* 0x0000001800187308 */ /* 0x002e280000001000 */
[----:B------:R-:W-:-:S13]  /*1120*/  ISETP.GT.U32.AND P2, PT, R5, R8, PT ;  /* 0x000000080500720c */ /* 0x000fda0003f44070 */
[----:B------:R-:W-:Y:S01]  /*1130*/  @!P2 IMAD.IADD R8, R8, 0x1, -R15 ;  /* 0x000000010808a824 */ /* 0x000fe200078e0a0f */
[----:B------:R-:W-:Y:S01]  /*1140*/  ISETP.NE.AND P2, PT, R18, RZ, PT ;  /* 0x000000ff1200720c */ /* 0x000fe20003f45270 */
[----:B0-----:R-:W-:-:S03]  /*1150*/  VIADD R24, R24, 0xffffffe ;  /* 0x0ffffffe18187836 */ /* 0x001fc60000000000 */
[----:B------:R-:W-:-:S04]  /*1160*/  @!P3 IADD3 R8, PT, PT, -R8, RZ, RZ ;  /* 0x000000ff0808b210 */ /* 0x000fc80007ffe1ff */
[----:B------:R-:W-:-:S05]  /*1170*/  SEL R25, R11, R8, !P2 ;  /* 0x000000080b197207 */ /* 0x000fca0005000000 */
[----:B--2---:R-:W-:-:S05]  /*1180*/  IMAD.WIDE.U32 R20, R25, 0x4, R20 ;  /* 0x0000000419147825 */ /* 0x004fca00078e0014 */
[----:B---3--:R0:W-:Y:S02]  /*1190*/  ST.E desc[UR36][R20.64], R9 ;  /* 0x0000000914007985 */ /* 0x0081e4000c101924 */
[----:B0-----:R0:W1:Y:S02]  /*11a0*/  F2I.FTZ.U32.TRUNC.NTZ R9, R24 ;  /* 0x0000001800097305 */ /* 0x001064000021f000 */
[----:B0-----:R-:W-:Y:S02]  /*11b0*/  IMAD.U32 R24, RZ, RZ, UR4 ;  /* 0x00000004ff187e24 */ /* 0x001fe4000f8e00ff */
[----:B-1----:R-:W-:-:S04]  /*11c0*/  IMAD.MOV R8, RZ, RZ, -R9 ;  /* 0x000000ffff087224 */ /* 0x002fc800078e0a09 */
[----:B------:R-:W-:Y:S02]  /*11d0*/  IMAD R25, R8, R15, RZ ;  /* 0x0000000f08197224 */ /* 0x000fe400078e02ff */
[----:B------:R-:W-:-:S04]  /*11e0*/  IMAD.MOV.U32 R8, RZ, RZ, RZ ;  /* 0x000000ffff087224 */ /* 0x000fc800078e00ff */
[----:B------:R-:W-:-:S04]  /*11f0*/  IMAD.HI.U32 R25, R9, R25, R8 ;  /* 0x0000001909197227 */ /* 0x000fc800078e0008 */
[----:B------:R-:W-:-:S05]  /*1200*/  VIADD R8, R13, 0x1 ;  /* 0x000000010d087836 */ /* 0x000fca0000000000 */
[----:B------:R-:W-:Y:S02]  /*1210*/  IABS R20, R8 ;  /* 0x0000000800147213 */ /* 0x000fe40000000000 */
[----:B------:R-:W-:-:S03]  /*1220*/  ISETP.GE.AND P3, PT, R8, RZ, PT ;  /* 0x000000ff0800720c */ /* 0x000fc60003f66270 */
[----:B------:R-:W-:-:S04]  /*1230*/  IMAD.HI.U32 R9, R25, R20, RZ ;  /* 0x0000001419097227 */ /* 0x000fc800078e00ff */
[----:B------:R-:W-:Y:S02]  /*1240*/  IMAD R20, R9, R14, R20 ;  /* 0x0000000e09147224 */ /* 0x000fe400078e0214 */
[----:B------:R-:W0:Y:S03]  /*1250*/  LDS.64 R8, [R24+0x8] ;  /* 0x0000080018087984 */ /* 0x000e260000000a00 */
[----:B------:R-:W-:-:S13]  /*1260*/  ISETP.GT.U32.AND P4, PT, R15, R20, PT ;  /* 0x000000140f00720c */ /* 0x000fda0003f84070 */
[----:B------:R-:W-:-:S04]  /*1270*/  @!P4 IADD3 R20, PT, PT, R20, -R15, RZ ;  /* 0x8000000f1414c210 */ /* 0x000fc80007ffe0ff */
[----:B------:R-:W-:-:S13]  /*1280*/  ISETP.GT.U32.AND P4, PT, R15, R20, PT ;  /* 0x000000140f00720c */ /* 0x000fda0003f84070 */
[----:B------:R-:W-:-:S04]  /*1290*/  @!P4 IMAD.IADD R20, R20, 0x1, -R15 ;  /* 0x000000011414c824 */ /* 0x000fc800078e0a0f */
[----:B------:R-:W-:-:S05]  /*12a0*/  @!P3 IMAD.MOV R20, RZ, RZ, -R20 ;  /* 0x000000ffff14b224 */ /* 0x000fca00078e0a14 */
[----:B------:R-:W-:-:S05]  /*12b0*/  SEL R21, R11, R20, !P2 ;  /* 0x000000140b157207 */ /* 0x000fca0005000000 */
[----:B0-----:R-:W-:Y:S02]  /*12c0*/  IMAD.WIDE.U32 R8, R21, 0x4, R8 ;  /* 0x0000000415087825 */ /* 0x001fe400078e0008 */
[----:B------:R-:W2:Y:S02]  /*12d0*/  LDG.E R21, desc[UR36][R6.64+0x4] ;  /* 0x0000042406157981 */ /* 0x000ea4000c1e1900 */
[----:B------:R-:W-:-:S05]  /*12e0*/  VIADD R20, R13, 0x2 ;  /* 0x000000020d147836 */ /* 0x000fca0000000000 */
[----:B------:R-:W-:Y:S01]  /*12f0*/  ISETP.GE.AND P3, PT, R20, RZ, PT ;  /* 0x000000ff1400720c */ /* 0x000fe20003f66270 */
[----:B--2---:R0:W-:Y:S02]  /*1300*/  ST.E desc[UR36][R8.64], R21 ;  /* 0x0000001508007985 */ /* 0x0041e4000c101924 */
[----:B0-----:R-:W-:-:S05]  /*1310*/  IABS R8, R20 ;  /* 0x0000001400087213 */ /* 0x001fca0000000000 */
[----:B------:R-:W-:-:S04]  /*1320*/  IMAD.HI.U32 R21, R25, R8, RZ ;  /* 0x0000000819157227 */ /* 0x000fc800078e00ff */
[----:B------:R-:W-:Y:S02]  /*1330*/  IMAD R20, R21, R14, R8 ;  /* 0x0000000e15147224 */ /* 0x000fe400078e0208 */
[----:B------:R-:W-:-:S03]  /*1340*/  VIADD R8, R13, 0x3 ;  /* 0x000000030d087836 */ /* 0x000fc60000000000 */
[----:B------:R-:W-:-:S13]  /*1350*/  ISETP.GT.U32.AND P4, PT, R15, R20, PT ;  /* 0x000000140f00720c */ /* 0x000fda0003f84070 */
[----:B------:R-:W-:-:S05]  /*1360*/  @!P4 IMAD.IADD R20, R20, 0x1, -R15 ;  /* 0x000000011414c824 */ /* 0x000fca00078e0a0f */
[----:B------:R-:W-:-:S13]  /*1370*/  ISETP.GT.U32.AND P4, PT, R15, R20, PT ;  /* 0x000000140f00720c */ /* 0x000fda0003f84070 */
[----:B------:R-:W-:-:S05]  /*1380*/  @!P4 IMAD.IADD R20, R20, 0x1, -R15 ;  /* 0x000000011414c824 */ /* 0x000fca00078e0a0f */
[----:B------:R-:W-:-:S04]  /*1390*/  @!P3 IADD3 R20, PT, PT, -R20, RZ, RZ ;  /* 0x000000ff1414b210 */ /* 0x000fc80007ffe1ff */
[----:B------:R-:W-:Y:S02]  /*13a0*/  SEL R11, R11, R20, !P2 ;  /* 0x000000140b0b7207 */ /* 0x000fe40005000000 */
[----:B------:R-:W-:-:S05]  /*13b0*/  IABS R20, R8 ;  /* 0x0000000800147213 */ /* 0x000fca0000000000 */
[----:B------:R-:W-:-:S04]  /*13c0*/  IMAD.HI.U32 R25, R25, R20, RZ ;  /* 0x0000001419197227 */ /* 0x000fc800078e00ff */
[----:B------:R-:W-:Y:S02]  /*13d0*/  IMAD R14, R25, R14, R20 ;  /* 0x0000000e190e7224 */ /* 0x000fe400078e0214 */
[----:B------:R-:W2:Y:S01]  /*13e0*/  LDG.E R25, desc[UR36][R6.64+0x8] ;  /* 0x0000082406197981 */ /* 0x000ea2000c1e1900 */
[----:B------:R-:W-:-:S03]  /*13f0*/  ISETP.GE.AND P3, PT, R8, RZ, PT ;  /* 0x000000ff0800720c */ /* 0x000fc60003f66270 */
[----:B------:R-:W0:Y:S02]  /*1400*/  LDS.64 R8, [R24+0x8] ;  /* 0x0000080018087984 */ /* 0x000e240000000a00 */
[----:B0-----:R-:W-:Y:S01]  /*1410*/  IMAD.WIDE.U32 R8, R11, 0x4, R8 ;  /* 0x000000040b087825 */ /* 0x001fe200078e0008 */
[----:B------:R-:W-:-:S04]  /*1420*/  ISETP.GT.U32.AND P2, PT, R15, R14, PT ;  /* 0x0000000e0f00720c */ /* 0x000fc80003f44070 */
[----:B--2---:R-:W-:Y:S04]  /*1430*/  ST.E desc[UR36][R8.64], R25 ;  /* 0x0000001908007985 */ /* 0x004fe8000c101924 */
[----:B------:R-:W2:Y:S05]  /*1440*/  LDG.E R7, desc[UR36][R6.64+0xc] ;  /* 0x00000c2406077981 */ /* 0x000eaa000c1e1900 */
[----:B------:R-:W-:Y:S02]  /*1450*/  @!P2 IMAD.IADD R14, R14, 0x1, -R15 ;  /* 0x000000010e0ea824 */ /* 0x000fe400078e0a0f */
[----:B------:R-:W-:Y:S01]  /*1460*/  VIADD R13, R13, 0x4 ;  /* 0x000000040d0d7836 */ /* 0x000fe20000000000 */
[----:B------:R-:W0:Y:S02]  /*1470*/  LDS.64 R20, [R24+0x8] ;  /* 0x0000080018147984 */ /* 0x000e240000000a00 */
[----:B------:R-:W-:-:S13]  /*1480*/  ISETP.GT.U32.AND P2, PT, R15, R14, PT ;  /* 0x0000000e0f00720c */ /* 0x000fda0003f44070 */
[----:B------:R-:W-:Y:S01]  /*1490*/  @!P2 IMAD.IADD R14, R14, 0x1, -R15 ;  /* 0x000000010e0ea824 */ /* 0x000fe200078e0a0f */
[----:B------:R-:W-:-:S03]  /*14a0*/  ISETP.NE.AND P2, PT, R13, R4, PT ;  /* 0x000000040d00720c */ /* 0x000fc60003f45270 */
[----:B------:R-:W-:-:S05]  /*14b0*/  @!P3 IMAD.MOV R14, RZ, RZ, -R14 ;  /* 0x000000ffff0eb224 */ /* 0x000fca00078e0a0e */
[----:B------:R-:W-:-:S05]  /*14c0*/  SEL R11, R12, R14, !P1 ;  /* 0x0000000e0c0b7207 */ /* 0x000fca0004800000 */
[----:B0-----:R-:W-:-:S05]  /*14d0*/  IMAD.WIDE.U32 R20, R11, 0x4, R20 ;  /* 0x000000040b147825 */ /* 0x001fca00078e0014 */
[----:B--2---:R4:W-:Y:S01]  /*14e0*/  ST.E desc[UR36][R20.64], R7 ;  /* 0x0000000714007985 */ /* 0x0049e2000c101924 */
[----:B------:R-:W-:Y:S05]  /*14f0*/  @P2 BRA `(.L_x_15) ;  /* 0xfffffff800ac2947 */ /* 0x000fea000383ffff */
.L_x_14:
[----:B------:R-:W-:Y:S05]  /*1500*/  BSYNC.RECONVERGENT B0 ;  /* 0x0000000000007941 */ /* 0x000fea0003800200 */
.L_x_13:
[----:B------:R-:W-:Y:S05]  /*1510*/  @!P0 BRA `(.L_x_12) ;  /* 0x0000000400208947 */ /* 0x000fea0003800000 */
[----:B------:R-:W5:Y:S01]  /*1520*/  LDCU.64 UR4, c[0x0][0x380] ;  /* 0x00007000ff0477ac */ /* 0x000f620008000a00 */
[----:B------:R-:W-:-:S04]  /*1530*/  IADD3 R5, PT, PT, R22, R19, RZ ;  /* 0x0000001316057210 */ /* 0x000fc80007ffe0ff */
[----:B------:R-:W-:Y:S02]  /*1540*/  SHF.R.S32.HI R6, RZ, 0x1f, R5 ;  /* 0x0000001fff067819 */ /* 0x000fe40000011405 */
[----:B------:R-:W-:-:S05]  /*1550*/  IADD3 R0, P0, PT, R5, R4, RZ ;  /* 0x0000000405007210 */ /* 0x000fca0007f1e0ff */
[----:B------:R-:W-:Y:S01]  /*1560*/  IMAD.X R5, RZ, RZ, R6, P0 ;  /* 0x000000ffff057224 */ /* 0x000fe200000e0606 */
[----:B-----5:R-:W-:-:S04]  /*1570*/  LEA R6, P0, R0, UR4, 0x2 ;  /* 0x0000000400067c11 */ /* 0x020fc8000f8010ff */
[----:B---34-:R-:W-:-:S05]  /*1580*/  LEA.HI.X R7, R0, UR5, R5, 0x2, P0 ;  /* 0x0000000500077c11 */ /* 0x018fca00080f1405 */
[----:B------:R-:W3:Y:S01]  /*1590*/  LDG.E R13, desc[UR36][R6.64] ;  /* 0x00000024060d7981 */ /* 0x000ee2000c1e1900 */
[----:B------:R-:W-:Y:S01]  /*15a0*/  IABS R0, R18 ;  /* 0x0000001200007213 */ /* 0x000fe20000000000 */
[----:B-12---:R-:W-:Y:S01]  /*15b0*/  IMAD.MOV.U32 R8, RZ, RZ, RZ ;  /* 0x000000ffff087224 */ /* 0x006fe200078e00ff */
[----:B------:R-:W-:Y:S01]  /*15c0*/  IABS R12, R4 ;  /* 0x00000004000c7213 */ /* 0x000fe20000000000 */
[----:B0-----:R-:W0:Y:S01]  /*15d0*/  S2R R11, SR_CgaCtaId ;  /* 0x00000000000b7919 */ /* 0x001e220000008800 */
[----:B------:R-:W1:Y:S01]  /*15e0*/  I2F.RP R10, R0 ;  /* 0x00000000000a7306 */ /* 0x000e620000209400 */
[----:B------:R-:W-:Y:S02]  /*15f0*/  IABS R14, R18 ;  /* 0x00000012000e7213 */ /* 0x000fe40000000000 */
[----:B------:R-:W-:-:S05]  /*1600*/  ISETP.GE.AND P1, PT, R4, RZ, PT ;  /* 0x000000ff0400720c */ /* 0x000fca0003f26270 */
[----:B-1----:R-:W1:Y:S02]  /*1610*/  MUFU.RCP R10, R10 ;  /* 0x0000000a000a7308 */ /* 0x002e640000001000 */
[----:B-1----:R-:W-:Y:S02]  /*1620*/  VIADD R9, R10, 0xffffffe ;  /* 0x0ffffffe0a097836 */ /* 0x002fe40000000000 */
[----:B------:R-:W-:-:S04]  /*1630*/  IMAD.MOV R10, RZ, RZ, -R14 ;  /* 0x000000ffff0a7224 */ /* 0x000fc800078e0a0e */
[----:B------:R-:W1:Y:S02]  /*1640*/  F2I.FTZ.U32.TRUNC.NTZ R9, R9 ;  /* 0x0000000900097305 */ /* 0x000e64000021f000 */
[----:B-1----:R-:W-:-:S04]  /*1650*/  IMAD.MOV R5, RZ, RZ, -R9 ;  /* 0x000000ffff057224 */ /* 0x002fc800078e0a09 */
[----:B------:R-:W-:-:S04]  /*1660*/  IMAD R5, R5, R0, RZ ;  /* 0x0000000005057224 */ /* 0x000fc800078e02ff */
[----:B------:R-:W-:Y:S01]  /*1670*/  IMAD.HI.U32 R5, R9, R5, R8 ;  /* 0x0000000509057227 */ /* 0x000fe200078e0008 */
[----:B------:R-:W-:Y:S02]  /*1680*/  MOV R8, R12 ;  /* 0x0000000c00087202 */ /* 0x000fe40000000f00 */
[----:B------:R-:W-:-:S03]  /*1690*/  LOP3.LUT R12, RZ, R18, RZ, 0x33, !PT ;  /* 0x00000012ff0c7212 */ /* 0x000fc600078e33ff */
[----:B------:R-:W-:-:S04]  /*16a0*/  IMAD.HI.U32 R9, R5, R8, RZ ;  /* 0x0000000805097227 */ /* 0x000fc800078e00ff */
[----:B------:R-:W-:Y:S01]  /*16b0*/  IMAD R15, R9, R10, R8 ;  /* 0x0000000a090f7224 */ /* 0x000fe200078e0208 */
[----:B------:R-:W-:-:S04]  /*16c0*/  MOV R8, 0x400 ;  /* 0x0000040000087802 */ /* 0x000fc80000000f00 */
[----:B------:R-:W-:Y:S02]  /*16d0*/  ISETP.GT.U32.AND P0, PT, R0, R15, PT ;  /* 0x0000000f0000720c */ /* 0x000fe40003f04070 */
[----:B0-----:R-:W-:-:S05]  /*16e0*/  LEA R11, R11, R8, 0x18 ;  /* 0x000000080b0b7211 */ /* 0x001fca00078ec0ff */
[----:B------:R-:W0:Y:S06]  /*16f0*/  LDS.64 R8, [R11+0x8] ;  /* 0x000008000b087984 */ /* 0x000e2c0000000a00 */
[----:B------:R-:W-:-:S05]  /*1700*/  @!P0 IMAD.IADD R15, R15, 0x1, -R0 ;  /* 0x000000010f0f8824 */ /* 0x000fca00078e0a00 */
[----:B------:R-:W-:-:S13]  /*1710*/  ISETP.GT.U32.AND P0, PT, R0, R15, PT ;  /* 0x0000000f0000720c */ /* 0x000fda0003f04070 */
[----:B------:R-:W-:Y:S01]  /*1720*/  @!P0 IMAD.IADD R15, R15, 0x1, -R0 ;  /* 0x000000010f0f8824 */ /* 0x000fe200078e0a00 */
[----:B------:R-:W-:-:S03]  /*1730*/  ISETP.NE.AND P0, PT, R18, RZ, PT ;  /* 0x000000ff1200720c */ /* 0x000fc60003f05270 */
[----:B------:R-:W-:Y:S01]  /*1740*/  @!P1 IMAD.MOV R15, RZ, RZ, -R15 ;  /* 0x000000ffff0f9224 */ /* 0x000fe200078e0a0f */
[----:B------:R-:W-:-:S04]  /*1750*/  ISETP.NE.AND P1, PT, R3, 0x1, PT ;  /* 0x000000010300780c */ /* 0x000fc80003f25270 */
[----:B------:R-:W-:-:S05]  /*1760*/  SEL R15, R12, R15, !P0 ;  /* 0x0000000f0c0f7207 */ /* 0x000fca0004000000 */
[----:B0-----:R-:W-:-:S05]  /*1770*/  IMAD.WIDE.U32 R8, R15, 0x4, R8 ;  /* 0x000000040f087825 */ /* 0x001fca00078e0008 */
[----:B---3--:R0:W-:Y:S01]  /*1780*/  ST.E desc[UR36][R8.64], R13 ;  /* 0x0000000d08007985 */ /* 0x0081e2000c101924 */
[----:B------:R-:W-:Y:S05]  /*1790*/  @!P1 BRA `(.L_x_12) ;  /* 0x0000000000809947 */ /* 0x000fea0003800000 */
[----:B0-----:R-:W2:Y:S01]  /*17a0*/  LDG.E R13, desc[UR36][R6.64+0x4] ;  /* 0x00000424060d7981 */ /* 0x001ea2000c1e1900 */
[----:B------:R-:W-:-:S05]  /*17b0*/  VIADD R14, R4, 0x1 ;  /* 0x00000001040e7836 */ /* 0x000fca0000000000 */
[----:B------:R-:W-:Y:S02]  /*17c0*/  IABS R8, R14 ;  /* 0x0000000e00087213 */ /* 0x000fe40000000000 */
[----:B------:R-:W-:-:S03]  /*17d0*/  ISETP.GE.AND P2, PT, R14, RZ, PT ;  /* 0x000000ff0e00720c */ /* 0x000fc60003f46270 */
[----:B------:R-:W-:-:S04]  /*17e0*/  IMAD.HI.U32 R9, R5, R8, RZ ;  /* 0x0000000805097227 */ /* 0x000fc800078e00ff */
[----:B------:R-:W-:Y:S02]  /*17f0*/  IMAD R15, R9, R10, R8 ;  /* 0x0000000a090f7224 */ /* 0x000fe400078e0208 */
[----:B------:R-:W0:Y:S03]  /*1800*/  LDS.64 R8, [R11+0x8] ;  /* 0x000008000b087984 */ /* 0x000e260000000a00 */
[----:B------:R-:W-:-:S13]  /*1810*/  ISETP.GT.U32.AND P1, PT, R0, R15, PT ;  /* 0x0000000f0000720c */ /* 0x000fda0003f24070 */
[----:B------:R-:W-:-:S05]  /*1820*/  @!P1 IMAD.IADD R15, R15, 0x1, -R0 ;  /* 0x000000010f0f9824 */ /* 0x000fca00078e0a00 */
[----:B------:R-:W-:-:S13]  /*1830*/  ISETP.GT.U32.AND P1, PT, R0, R15, PT ;  /* 0x0000000f0000720c */ /* 0x000fda0003f24070 */
[----:B------:R-:W-:Y:S02]  /*1840*/  @!P1 IADD3 R15, PT, PT, R15, -R0, RZ ;  /* 0x800000000f0f9210 */ /* 0x000fe40007ffe0ff */
[----:B------:R-:W-:-:S03]  /*1850*/  ISETP.NE.AND P1, PT, R3, 0x2, PT ;  /* 0x000000020300780c */ /* 0x000fc60003f25270 */
[----:B------:R-:W-:-:S05]  /*1860*/  @!P2 IMAD.MOV R15, RZ, RZ, -R15 ;  /* 0x000000ffff0fa224 */ /* 0x000fca00078e0a0f */
[----:B------:R-:W-:-:S05]  /*1870*/  SEL R15, R12, R15, !P0 ;  /* 0x0000000f0c0f7207 */ /* 0x000fca0004000000 */
[----:B0-----:R-:W-:-:S05]  /*1880*/  IMAD.WIDE.U32 R8, R15, 0x4, R8 ;  /* 0x000000040f087825 */ /* 0x001fca00078e0008 */
[----:B--2---:R0:W-:Y:S01]  /*1890*/  ST.E desc[UR36][R8.64], R13 ;  /* 0x0000000d08007985 */ /* 0x0041e2000c101924 */
[----:B------:R-:W-:Y:S05]  /*18a0*/  @!P1 BRA `(.L_x_12) ;  /* 0x00000000003c9947 */ /* 0x000fea0003800000 */
[----:B------:R-:W2:Y:S01]  /*18b0*/  LDG.E R7, desc[UR36][R6.64+0x8] ;  /* 0x0000082406077981 */ /* 0x000ea2000c1e1900 */
[----:B------:R-:W-:-:S05]  /*18c0*/  VIADD R3, R4, 0x2 ;  /* 0x0000000204037836 */ /* 0x000fca0000000000 */
[----:B------:R-:W-:Y:S02]  /*18d0*/  IABS R4, R3 ;  /* 0x0000000300047213 */ /* 0x000fe40000000000 */
[----:B------:R-:W-:-:S03]  /*18e0*/  ISETP.GE.AND P2, PT, R3, RZ, PT ;  /* 0x000000ff0300720c */ /* 0x000fc60003f46270 */
[----:B------:R-:W-:-:S04]  /*18f0*/  IMAD.HI.U32 R5, R5, R4, RZ ;  /* 0x0000000405057227 */ /* 0x000fc800078e00ff */
[----:B0-----:R-:W-:Y:S02]  /*1900*/  IMAD R9, R5, R10, R4 ;  /* 0x0000000a05097224 */ /* 0x001fe400078e0204 */
[----:B------:R-:W0:Y:S03]  /*1910*/  LDS.64 R4, [R11+0x8] ;  /* 0x000008000b047984 */ /* 0x000e260000000a00 */
[----:B------:R-:W-:-:S13]  /*1920*/  ISETP.GT.U32.AND P1, PT, R0, R9, PT ;  /* 0x000000090000720c */ /* 0x000fda0003f24070 */
[----:B------:R-:W-:-:S05]  /*1930*/  @!P1 IMAD.IADD R9, R9, 0x1, -R0 ;  /* 0x0000000109099824 */ /* 0x000fca00078e0a00 */
[----:B------:R-:W-:-:S13]  /*1940*/  ISETP.GT.U32.AND P1, PT, R0, R9, PT ;  /* 0x000000090000720c */ /* 0x000fda0003f24070 */
[----:B------:R-:W-:-:S04]  /*1950*/  @!P1 IMAD.IADD R9, R9, 0x1, -R0 ;  /* 0x0000000109099824 */ /* 0x000fc800078e0a00 */
[----:B------:R-:W-:-:S05]  /*1960*/  @!P2 IMAD.MOV R9, RZ, RZ, -R9 ;  /* 0x000000ffff09a224 */ /* 0x000fca00078e0a09 */
[----:B------:R-:W-:-:S05]  /*1970*/  SEL R9, R12, R9, !P0 ;  /* 0x000000090c097207 */ /* 0x000fca0004000000 */
[----:B0-----:R-:W-:-:S05]  /*1980*/  IMAD.WIDE.U32 R4, R9, 0x4, R4 ;  /* 0x0000000409047825 */ /* 0x001fca00078e0004 */
[----:B--2---:R0:W-:Y:S02]  /*1990*/  ST.E desc[UR36][R4.64], R7 ;  /* 0x0000000704007985 */ /* 0x0041e4000c101924 */
.L_x_12:
[----:B------:R-:W-:Y:S05]  /*19a0*/  WARPSYNC.ALL ;  /* 0x0000000000007948 */ /* 0x000fea0003800000 */
[----:B012---:R-:W0:Y:S08]  /*19b0*/  LDC.64 R10, c[0x0][0x380] ;  /* 0x0000e000ff0a7b82 */ /* 0x007e300000000a00 */
[----:B------:R-:W-:Y:S01]  /*19c0*/  BAR.SYNC.DEFER_BLOCKING 0x0 ;  /* 0x0000000000007b1d */ /* 0x000fe20000010000 */
[----:B---3--:R-:W-:-:S05]  /*19d0*/  MOV R8, 0x8 ;  /* 0x0000000800087802 */ /* 0x008fca0000000f00 */
[----:B------:R-:W1:Y:S01]  /*19e0*/  LDCU.64 UR4, c[0x4][0x20] ;  /* 0x01000400ff0477ac */ /* 0x000e620008000a00 */
[----:B0-----:R-:W2:Y:S04]  /*19f0*/  LDG.E R12, desc[UR36][R10.64] ;  /* 0x000000240a0c7981 */ /* 0x001ea8000c1e1900 */
[----:B------:R-:W2:Y:S04]  /*1a00*/  LDG.E R13, desc[UR36][R10.64+0x4] ;  /* 0x000004240a0d7981 */ /* 0x000ea8000c1e1900 */
[----:B------:R-:W3:Y:S04]  /*1a10*/  LDG.E R14, desc[UR36][R10.64+0x8] ;  /* 0x000008240a0e7981 */ /* 0x000ee8000c1e1900 */
[----:B------:R-:W3:Y:S01]  /*1a20*/  LDG.E R15, desc[UR36][R10.64+0xc] ;  /* 0x00000c240a0f7981 */ /* 0x000ee2000c1e1900 */
[----:B------:R-:W0:Y:S01]  /*1a30*/  LDC.64 R8, c[0x4][R8] ;  /* 0x0100000008087b82 */ /* 0x000e220000000a00 */
[----:B-1----:R-:W-:Y:S01]  /*1a40*/  MOV R4, UR4 ;  /* 0x0000000400047c02 */ /* 0x002fe20008000f00 */
[----:B------:R-:W-:-:S02]  /*1a50*/  IMAD.U32 R5, RZ, RZ, UR5 ;  /* 0x00000005ff057e24 */ /* 0x000fc4000f8e00ff */
[----:B------:R-:W-:Y:S02]  /*1a60*/  IMAD.MOV.U32 R6, RZ, RZ, R26 ;  /* 0x000000ffff067224 */ /* 0x000fe400078e001a */
[----:B----4-:R-:W-:Y:S01]  /*1a70*/  IMAD.MOV.U32 R7, RZ, RZ, R2 ;  /* 0x000000ffff077224 */ /* 0x010fe200078e0002 */
[----:B--2---:R1:W-:Y:S04]  /*1a80*/  STL.64 [R1], R12 ;  /* 0x0000000c01007387 */ /* 0x0043e80000100a00 */
[----:B0--3--:R1:W-:Y:S02]  /*1a90*/  STL.64 [R1+0x8], R14 ;  /* 0x0000080e01007387 */ /* 0x0093e40000100a00 */
[----:B------:R-:W-:-:S07]  /*1aa0*/  LEPC R20, `(.L_x_16) ;  /* 0x000000001014794e */ /* 0x000fce0000000000 */
[----:B-1----:R-:W-:Y:S05]  /*1ab0*/  CALL.ABS.NOINC R8 ;  /* 0x0000000008007343 */ /* 0x002fea0003c00000 */
.L_x_16:
[----:B------:R-:W-:Y:S01]  /*1ac0*/  MOV R8, 0x8 ;  /* 0x0000000800087802 */ /* 0x000fe20000000f00 */
[----:B------:R-:W-:Y:S01]  /*1ad0*/  IMAD.IADD R25, R22, 0x1, R19 ;  /* 0x0000000116197824 */ /* 0x000fe200078e0213 */
[----:B------:R0:W-:Y:S01]  /*1ae0*/  STL [R1+0x8], R18 ;  /* 0x0000081201007387 */ /* 0x0001e20000100800 */
[----:B------:R-:W-:Y:S01]  /*1af0*/  IMAD.MOV.U32 R24, RZ, RZ, R22 ;  /* 0x000000ffff187224 */ /* 0x000fe200078e0016 */
[----:B------:R-:W1:Y:S01]  /*1b00*/  LDCU.64 UR4, c[0x4][0x28] ;  /* 0x01000500ff0477ac */ /* 0x000e620008000a00 */
[----:B------:R-:W-:Y:S01]  /*1b10*/  IMAD.MOV.U32 R6, RZ, RZ, R26 ;  /* 0x000000ffff067224 */ /* 0x000fe200078e001a */
[----:B------:R-:W2:Y:S01]  /*1b20*/  LDC.64 R8, c[0x4][R8] ;  /* 0x0100000008087b82 */ /* 0x000ea20000000a00 */
[----:B------:R-:W-:Y:S01]  /*1b30*/  IMAD.MOV.U32 R7, RZ, RZ, R2 ;  /* 0x000000ffff077224 */ /* 0x000fe200078e0002 */
[----:B------:R0:W-:Y:S01]  /*1b40*/  STL.64 [R1], R24 ;  /* 0x0000001801007387 */ /* 0x0001e20000100a00 */
[----:B-1----:R-:W-:Y:S01]  /*1b50*/  MOV R4, UR4 ;  /* 0x0000000400047c02 */ /* 0x002fe20008000f00 */
[----:B0-----:R-:W-:-:S07]  /*1b60*/  IMAD.U32 R5, RZ, RZ, UR5 ;  /* 0x00000005ff057e24 */ /* 0x001fce000f8e00ff */
[----:B------:R-:W-:-:S07]  /*1b70*/  LEPC R20, `(.L_x_17) ;  /* 0x000000001014794e */ /* 0x000fce0000000000 */
[----:B--2---:R-:W-:Y:S05]  /*1b80*/  CALL.ABS.NOINC R8 ;  /* 0x0000000008007343 */ /* 0x004fea0003c00000 */
.L_x_17:
[-C--:B------:R-:W-:Y:S01]  /*1b90*/  IABS R0, R18.reuse ;  /* 0x0000001200007213 */ /* 0x080fe20000000000 */
[----:B------:R-:W0:Y:S01]  /*1ba0*/  LDCU UR4, c[0x0][0x388] ;  /* 0x00007100ff0477ac */ /* 0x000e220008000800 */
[----:B------:R-:W-:Y:S01]  /*1bb0*/  IABS R4, R18 ;  /* 0x0000001200047213 */ /* 0x000fe20000000000 */
[----:B------:R-:W-:Y:S01]  /*1bc0*/  BSSY.RECONVERGENT B0, `(.L_x_18) ;  /* 0x000004e000007945 */ /* 0x000fe20003800200 */
[----:B------:R-:W1:Y:S01]  /*1bd0*/  I2F.RP R3, R0 ;  /* 0x0000000000037306 */ /* 0x000e620000209400 */
[----:B------:R-:W-:Y:S02]  /*1be0*/  IABS R6, R25 ;  /* 0x0000001900067213 */ /* 0x000fe40000000000 */
[----:B------:R-:W-:Y:S01]  /*1bf0*/  IADD3 R8, PT, PT, RZ, -R4, RZ ;  /* 0x80000004ff087210 */ /* 0x000fe20007ffe0ff */
[----:B------:R-:W-:Y:S01]  /*1c00*/  IMAD.MOV.U32 R4, RZ, RZ, RZ ;  /* 0x000000ffff047224 */ /* 0x000fe200078e00ff */
[----:B------:R-:W-:Y:S02]  /*1c10*/  ISETP.GE.AND P1, PT, R25, RZ, PT ;  /* 0x000000ff1900720c */ /* 0x000fe40003f26270 */
[----:B------:R-:W-:Y:S01]  /*1c20*/  ISETP.NE.AND P2, PT, R18, RZ, PT ;  /* 0x000000ff1200720c */ /* 0x000fe20003f45270 */
[----:B-1----:R-:W1:Y:S02]  /*1c30*/  MUFU.RCP R3, R3 ;  /* 0x0000000300037308 */ /* 0x002e640000001000 */
[----:B-1----:R-:W-:-:S06]  /*1c40*/  VIADD R5, R3, 0xffffffe ;  /* 0x0ffffffe03057836 */ /* 0x002fcc0000000000 */
[----:B------:R-:W1:Y:S02]  /*1c50*/  F2I.FTZ.U32.TRUNC.NTZ R5, R5 ;  /* 0x0000000500057305 */ /* 0x000e64000021f000 */
[----:B-1----:R-:W-:-:S04]  /*1c60*/  IMAD.MOV R7, RZ, RZ, -R5 ;  /* 0x000000ffff077224 */ /* 0x002fc800078e0a05 */
[----:B------:R-:W-:-:S04]  /*1c70*/  IMAD R7, R7, R0, RZ ;  /* 0x0000000007077224 */ /* 0x000fc800078e02ff */
[----:B------:R-:W-:Y:S02]  /*1c80*/  IMAD.HI.U32 R7, R5, R7, R4 ;  /* 0x0000000705077227 */ /* 0x000fe400078e0004 */
[----:B------:R-:W1:Y:S02]  /*1c90*/  S2R R5, SR_CgaCtaId ;  /* 0x0000000000057919 */ /* 0x000e640000008800 */
[----:B------:R-:W-:Y:S02]  /*1ca0*/  IMAD.MOV.U32 R4, RZ, RZ, R6 ;  /* 0x000000ffff047224 */ /* 0x000fe400078e0006 */
[----:B------:R-:W-:Y:S02]  /*1cb0*/  IMAD.MOV.U32 R6, RZ, RZ, R8 ;  /* 0x000000ffff067224 */ /* 0x000fe400078e0008 */
[----:B------:R-:W-:-:S04]  /*1cc0*/  IMAD.HI.U32 R3, R7, R4, RZ ;  /* 0x0000000407037227 */ /* 0x000fc800078e00ff */
[----:B------:R-:W-:-:S05]  /*1cd0*/  IMAD R3, R3, R6, R4 ;  /* 0x0000000603037224 */ /* 0x000fca00078e0204 */
[----:B------:R-:W-:-:S13]  /*1ce0*/  ISETP.GT.U32.AND P0, PT, R0, R3, PT ;  /* 0x000000030000720c */ /* 0x000fda0003f04070 */
[----:B------:R-:W-:-:S05]  /*1cf0*/  @!P0 IMAD.IADD R3, R3, 0x1, -R0 ;  /* 0x0000000103038824 */ /* 0x000fca00078e0a00 */
[----:B------:R-:W-:-:S13]  /*1d00*/  ISETP.GT.U32.AND P0, PT, R0, R3, PT ;  /* 0x000000030000720c */ /* 0x000fda0003f04070 */
[----:B------:R-:W-:Y:S01]  /*1d10*/  @!P0 IMAD.IADD R3, R3, 0x1, -R0 ;  /* 0x0000000103038824 */ /* 0x000fe200078e0a00 */
[----:B0-----:R-:W-:-:S04]  /*1d20*/  VIADDMNMX R0, R25, R19, UR4, PT ;  /* 0x0000000419007e46 */ /* 0x001fc8000b800113 */
[----:B------:R-:W-:Y:S02]  /*1d30*/  @!P1 IADD3 R3, PT, PT, -R3, RZ, RZ ;  /* 0x000000ff03039210 */ /* 0x000fe40007ffe1ff */
[----:B------:R-:W-:-:S04]  /*1d40*/  @!P2 LOP3.LUT R3, RZ, R18, RZ, 0x33, !PT ;  /* 0x00000012ff03a212 */ /* 0x000fc800078e33ff */
[----:B------:R-:W-:Y:S02]  /*1d50*/  ISETP.GE.AND P0, PT, R3, R0, PT ;  /* 0x000000000300720c */ /* 0x000fe40003f06270 */
[----:B------:R-:W-:-:S04]  /*1d60*/  MOV R0, 0x400 ;  /* 0x0000040000007802 */ /* 0x000fc80000000f00 */
[----:B-1----:R-:W-:-:S07]  /*1d70*/  LEA R5, R5, R0, 0x18 ;  /* 0x0000000005057211 */ /* 0x002fce00078ec0ff */
[----:B------:R-:W-:Y:S05]  /*1d80*/  @P0 BRA `(.L_x_19) ;  /* 0x0000000000c40947 */ /* 0x000fea0003800000 */
[----:B------:R-:W0:Y:S01]  /*1d90*/  LDCU UR4, c[0x0][0x388] ;  /* 0x00007100ff0477ac */ /* 0x000e220008000800 */
[----:B------:R-:W1:Y:S01]  /*1da0*/  LDS.64 R4, [R5+0x8] ;  /* 0x0000080005047984 */ /* 0x000e620000000a00 */
[----:B------:R-:W-:Y:S01]  /*1db0*/  IMAD.MOV.U32 R11, RZ, RZ, R3 ;  /* 0x000000ffff0b7224 */ /* 0x000fe200078e0003 */
[----:B------:R-:W-:Y:S01]  /*1dc0*/  BSSY.RECONVERGENT B1, `(.L_x_20) ;  /* 0x000001d000017945 */ /* 0x000fe20003800200 */
[----:B0-----:R-:W-:-:S05]  /*1dd0*/  VIMNMX R0, PT, PT, R29, UR4, PT ;  /* 0x000000041d007c48 */ /* 0x001fca000bfe0100 */
[----:B------:R-:W-:Y:S02]  /*1de0*/  IMAD.IADD R3, R11, 0x1, -R0 ;  /* 0x000000010b037824 */ /* 0x000fe400078e0a00 */
[----:B------:R-:W-:-:S03]  /*1df0*/  IMAD.IADD R6, R0, 0x1, -R11 ;  /* 0x0000000100067824 */ /* 0x000fc600078e0a0b */
[----:B------:R-:W-:Y:S01]  /*1e00*/  ISETP.GT.U32.AND P0, PT, R3, -0x4, PT ;  /* 0xfffffffc0300780c */ /* 0x000fe20003f04070 */
[----:B------:R-:W-:Y:S01]  /*1e10*/  IMAD.MOV.U32 R3, RZ, RZ, RZ ;  /* 0x000000ffff037224 */ /* 0x000fe200078e00ff */
[----:B------:R-:W-:-:S04]  /*1e20*/  LOP3.LUT R0, R6, 0x3, RZ, 0xc0, !PT ;  /* 0x0000000306007812 */ /* 0x000fc800078ec0ff */
[----:B------:R-:W-:-:S07]  /*1e30*/  ISETP.NE.AND P1, PT, R0, RZ, PT ;  /* 0x000000ff0000720c */ /* 0x000fce0003f25270 */
[----:B-1----:R-:W-:Y:S06]  /*1e40*/  @P0 BRA `(.L_x_21) ;  /* 0x0000000000500947 */ /* 0x002fec0003800000 */
[----:B------:R-:W-:Y:S01]  /*1e50*/  LOP3.LUT R3, R6, 0xfffffffc, RZ, 0xc0, !PT ;  /* 0xfffffffc06037812 */ /* 0x000fe200078ec0ff */
[----:B------:R-:W-:-:S07]  /*1e60*/  IMAD.MOV.U32 R10, RZ, RZ, RZ ;  /* 0x000000ffff0a7224 */ /* 0x000fce00078e00ff */
.L_x_22:
[----:B------:R-:W-:Y:S01]  /*1e70*/  IMAD.WIDE R6, R11, 0x4, R4 ;  /* 0x000000040b067825 */ /* 0x000fe200078e0204 */
[----:B0-----:R-:W0:Y:S04]  /*1e80*/  LDCU.64 UR4, c[0x0][0x380] ;  /* 0x00007000ff0477ac */ /* 0x001e280008000a00 */
[----:B------:R-:W2:Y:S01]  /*1e90*/  LD.E R13, desc[UR36][R6.64] ;  /* 0x00000024060d7980 */ /* 0x000ea2000c101900 */
[----:B------:R-:W-:-:S04]  /*1ea0*/  IADD3 R9, P0, PT, R22, R10, RZ ;  /* 0x0000000a16097210 */ /* 0x000fc80007f1e0ff */
[----:B------:R-:W-:Y:S02]  /*1eb0*/  IADD3.X R12, PT, PT, RZ, R27, RZ, P0, !PT ;  /* 0x0000001bff0c7210 */ /* 0x000fe400007fe4ff */
[----:B0-----:R-:W-:-:S04]  /*1ec0*/  LEA R8, P0, R9, UR4, 0x2 ;  /* 0x0000000409087c11 */ /* 0x001fc8000f8010ff */
[----:B------:R-:W-:-:S05]  /*1ed0*/  LEA.HI.X R9, R9, UR5, R12, 0x2, P0 ;  /* 0x0000000509097c11 */ /* 0x000fca00080f140c */
[----:B--2---:R0:W-:Y:S04]  /*1ee0*/  STG.E desc[UR36][R8.64], R13 ;  /* 0x0000000d08007986 */ /* 0x0041e8000c101924 */
[----:B------:R-:W2:Y:S04]  /*1ef0*/  LD.E R15, desc[UR36][R6.64+0x4] ;  /* 0x00000424060f7980 */ /* 0x000ea8000c101900 */
[----:B--2---:R0:W-:Y:S04]  /*1f00*/  STG.E desc[UR36][R8.64+0x4], R15 ;  /* 0x0000040f08007986 */ /* 0x0041e8000c101924 */
[----:B------:R-:W2:Y:S04]  /*1f10*/  LD.E R21, desc[UR36][R6.64+0x8] ;  /* 0x0000082406157980 */ /* 0x000ea8000c101900 */
[----:B--2---:R0:W-:Y:S04]  /*1f20*/  STG.E desc[UR36][R8.64+0x8], R21 ;  /* 0x0000081508007986 */ /* 0x0041e8000c101924 */
[----:B------:R-:W2:Y:S01]  /*1f30*/  LD.E R25, desc[UR36][R6.64+0xc] ;  /* 0x00000c2406197980 */ /* 0x000ea2000c101900 */
[----:B------:R-:W-:-:S02]  /*1f40*/  VIADD R10, R10, 0x4 ;  /* 0x000000040a0a7836 */ /* 0x000fc40000000000 */
[----:B------:R-:W-:-:S03]  /*1f50*/  VIADD R11, R11, 0x4 ;  /* 0x000000040b0b7836 */ /* 0x000fc60000000000 */
[----:B------:R-:W-:Y:S01]  /*1f60*/  ISETP.NE.AND P0, PT, R10, R3, PT ;  /* 0x000000030a00720c */ /* 0x000fe20003f05270 */
[----:B--2---:R0:W-:-:S12]  /*1f70*/  STG.E desc[UR36][R8.64+0xc], R25 ;  /* 0x00000c1908007986 */ /* 0x0041d8000c101924 */
[----:B------:R-:W-:Y:S05]  /*1f80*/  @P0 BRA `(.L_x_22) ;  /* 0xfffffffc00b80947 */ /* 0x000fea000383ffff */
.L_x_21:
[----:B------:R-:W-:Y:S05]  /*1f90*/  BSYNC.RECONVERGENT B1 ;  /* 0x0000000000017941 */ /* 0x000fea0003800200 */
.L_x_20:
[----:B------:R-:W-:Y:S05]  /*1fa0*/  @!P1 BRA `(.L_x_19) ;  /* 0x00000000003c9947 */ /* 0x000fea0003800000 */
[----:B------:R-:W-:Y:S01]  /*1fb0*/  IMAD.WIDE R4, R11, 0x4, R4 ;  /* 0x000000040b047825 */ /* 0x000fe200078e0204 */
[----:B------:R-:W1:Y:S04]  /*1fc0*/  LDCU.64 UR4, c[0x0][0x380] ;  /* 0x00007000ff0477ac */ /* 0x000e680008000a00 */
[----:B0-----:R-:W2:Y:S01]  /*1fd0*/  LD.E R9, desc[UR36][R4.64] ;  /* 0x0000002404097980 */ /* 0x001ea2000c101900 */
[----:B------:R-:W-:-:S05]  /*1fe0*/  IADD3 R3, P0, PT, R22, R3, RZ ;  /* 0x0000000316037210 */ /* 0x000fca0007f1e0ff */
[----:B------:R-:W-:Y:S01]  /*1ff0*/  IMAD.X R8, RZ, RZ, R27, P0 ;  /* 0x000000ffff087224 */ /* 0x000fe200000e061b */
[----:B-1----:R-:W-:-:S04]  /*2000*/  LEA R6, P0, R3, UR4, 0x2 ;  /* 0x0000000403067c11 */ /* 0x002fc8000f8010ff */
[----:B------:R-:W-:Y:S02]  /*2010*/  LEA.HI.X R7, R3, UR5, R8, 0x2, P0 ;  /* 0x0000000503077c11 */ /* 0x000fe400080f1408 */
[----:B------:R-:W-:-:S03]  /*2020*/  ISETP.NE.AND P0, PT, R0, 0x1, PT ;  /* 0x000000010000780c */ /* 0x000fc60003f05270 */
[----:B--2---:R1:W-:Y:S10]  /*2030*/  STG.E desc[UR36][R6.64], R9 ;  /* 0x0000000906007986 */ /* 0x0043f4000c101924 */
[----:B------:R-:W-:Y:S05]  /*2040*/  @!P0 BRA `(.L_x_19) ;  /* 0x0000000000148947 */ /* 0x000fea0003800000 */
[----:B------:R-:W2:Y:S01]  /*2050*/  LD.E R3, desc[UR36][R4.64+0x4] ;  /* 0x0000042404037980 */ /* 0x000ea2000c101900 */
[----:B------:R-:W-:-:S03]  /*2060*/  ISETP.NE.AND P0, PT, R0, 0x2, PT ;  /* 0x000000020000780c */ /* 0x000fc60003f05270 */
[----:B--2---:R2:W-:Y:S10]  /*2070*/  STG.E desc[UR36][R6.64+0x4], R3 ;  /* 0x0000040306007986 */ /* 0x0045f4000c101924 */
[----:B-1----:R-:W3:Y:S04]  /*2080*/  @P0 LD.E R9, desc[UR36][R4.64+0x8] ;  /* 0x0000082404090980 */ /* 0x002ee8000c101900 */
[----:B---3--:R2:W-:Y:S02]  /*2090*/  @P0 STG.E desc[UR36][R6.64+0x8], R9 ;  /* 0x0000080906000986 */ /* 0x0085e4000c101924 */
.L_x_19:
[----:B------:R-:W-:Y:S05]  /*20a0*/  BSYNC.RECONVERGENT B0 ;  /* 0x0000000000007941 */ /* 0x000fea0003800200 */
.L_x_18:
[----:B0-----:R-:W0:Y:S01]  /*20b0*/  LDC.64 R14, c[0x0][0x380] ;  /* 0x0000e000ff0e7b82 */ /* 0x001e220000000a00 */
[----:B------:R-:W-:Y:S01]  /*20c0*/  MOV R8, 0x8 ;  /* 0x0000000800087802 */ /* 0x000fe20000000f00 */
[----:B------:R-:W3:Y:S01]  /*20d0*/  LDCU.64 UR4, c[0x4][0x30] ;  /* 0x01000600ff0477ac */ /* 0x000ee20008000a00 */
[----:B0-----:R-:W4:Y:S04]  /*20e0*/  LDG.E R10, desc[UR36][R14.64] ;  /* 0x000000240e0a7981 */ /* 0x001f28000c1e1900 */
[----:B------:R-:W4:Y:S04]  /*20f0*/  LDG.E R11, desc[UR36][R14.64+0x4] ;  /* 0x000004240e0b7981 */ /* 0x000f28000c1e1900 */
[----:B------:R-:W5:Y:S04]  /*2100*/  LDG.E R12, desc[UR36][R14.64+0x8] ;  /* 0x000008240e0c7981 */ /* 0x000f68000c1e1900 */
[----:B------:R-:W5:Y:S01]  /*2110*/  LDG.E R13, desc[UR36][R14.64+0xc] ;  /* 0x00000c240e0d7981 */ /* 0x000f62000c1e1900 */
[----:B-12---:R-:W0:Y:S01]  /*2120*/  LDC.64 R8, c[0x4][R8] ;  /* 0x0100000008087b82 */ /* 0x006e220000000a00 */
[----:B---3--:R-:W-:Y:S01]  /*2130*/  IMAD.U32 R4, RZ, RZ, UR4 ;  /* 0x00000004ff047e24 */ /* 0x008fe2000f8e00ff */
[----:B------:R-:W-:Y:S01]  /*2140*/  MOV R6, R26 ;  /* 0x0000001a00067202 */ /* 0x000fe20000000f00 */
[----:B------:R-:W-:-:S02]  /*2150*/  IMAD.U32 R5, RZ, RZ, UR5 ;  /* 0x00000005ff057e24 */ /* 0x000fc4000f8e00ff */
[----:B------:R-:W-:Y:S01]  /*2160*/  IMAD.MOV.U32 R7, RZ, RZ, R2 ;  /* 0x000000ffff077224 */ /* 0x000fe200078e0002 */
[----:B----4-:R1:W-:Y:S04]  /*2170*/  STL.64 [R1], R10 ;  /* 0x0000000a01007387 */ /* 0x0103e80000100a00 */
[----:B0----5:R1:W-:Y:S02]  /*2180*/  STL.64 [R1+0x8], R12 ;  /* 0x0000080c01007387 */ /* 0x0213e40000100a00 */
[----:B------:R-:W-:-:S07]  /*2190*/  LEPC R20, `(.L_x_23) ;  /* 0x000000001014794e */ /* 0x000fce0000000000 */
[----:B-1----:R-:W-:Y:S05]  /*21a0*/  CALL.ABS.NOINC R8 ;  /* 0x0000000008007343 */ /* 0x002fea0003c00000 */
.L_x_23:
[----:B------:R-:W-:Y:S01]  /*21b0*/  VIADD R23, R23, 0x1 ;  /* 0x0000000117177836 */ /* 0x000fe20000000000 */
[----:B------:R-:W-:Y:S05]  /*21c0*/  WARPSYNC.ALL ;  /* 0x0000000000007948 */ /* 0x000fea0003800000 */
[----:B------:R-:W-:Y:S01]  /*21d0*/  BAR.SYNC.DEFER_BLOCKING 0x0 ;  /* 0x0000000000007b1d */ /* 0x000fe20000010000 */
[----:B------:R-:W-:Y:S01]  /*21e0*/  ISETP.NE.AND P0, PT, R23, R16, PT ;  /* 0x000000101700720c */ /* 0x000fe20003f05270 */
[----:B------:R-:W-:-:S04]  /*21f0*/  IMAD.SHL.U32 R0, R28, 0x80, RZ ;  /* 0x000000801c007824 */ /* 0x000fc800078e00ff */
[----:B------:R-:W-:-:S08]  /*2200*/  IMAD R29, R0, R19, R29 ;  /* 0x00000013001d7224 */ /* 0x000fd000078e021d */
[----:B------:R-:W-:Y:S05]  /*2210*/  @P0 BRA `(.L_x_24) ;  /* 0xffffffe000dc0947 */ /* 0x000fea000383ffff */
.L_x_4:
[----:B------:R-:W-:Y:S05]  /*2220*/  BSYNC.RECONVERGENT B6 ;  /* 0x0000000000067941 */ /* 0x000fea0003800200 */
.L_x_3:
[----:B------:R-:W1:Y:S01]  /*2230*/  LDCU UR4, c[0x0][0x388] ;  /* 0x00007100ff0477ac */ /* 0x000e620008000800 */
[----:B------:R-:W-:-:S05]  /*2240*/  IMAD.SHL.U32 R19, R19, 0x2, RZ ;  /* 0x0000000213137824 */ /* 0x000fca00078e00ff */
[----:B-1----:R-:W-:-:S13]  /*2250*/  ISETP.GE.AND P0, PT, R19, UR4, PT ;  /* 0x0000000413007c0c */ /* 0x002fda000bf06270 */
[----:B------:R-:W-:Y:S05]  /*2260*/  @!P0 BRA `(.L_x_25) ;  /* 0xffffffe000148947 */ /* 0x000fea000383ffff */
[----:B------:R-:W-:Y:S05]  /*2270*/  EXIT ;  /* 0x000000000000794d */ /* 0x000fea0003800000 */
.L_x_26:
[----:B------:R-:W-:-:S00]  /*2280*/  BRA `(.L_x_26) ;  /* 0xfffffffc00fc7947 */ /* 0x000fc0000383ffff */
[----:B------:R-:W-:-:S00]  /*2290*/  NOP ;  /* 0x0000000000007918 */ /* 0x000fc00000000000 */
        /* <DEDUP_REMOVED lines=14> */
.L_x_185:


//--------------------- .text._Z37mergeSortWithBlocksAndThreads_limitedPii --------------------------
	.section	.text._Z37mergeSortWithBlocksAndThreads_limitedPii,"ax",@progbits
	.align	128
        .global         _Z37mergeSortWithBlocksAndThreads_limitedPii
        .type           _Z37mergeSortWithBlocksAndThreads_limitedPii,@function
        .size           _Z37mergeSortWithBlocksAndThreads_limitedPii,(.L_x_186 - _Z37mergeSortWithBlocksAndThreads_limitedPii)
        .other          _Z37mergeSortWithBlocksAndThreads_limitedPii,@"STO_CUDA_ENTRY STV_DEFAULT"
_Z37mergeSortWithBlocksAndThreads_limitedPii:
.text._Z37mergeSortWithBlocksAndThreads_limitedPii:
[----:B------:R-:W0:Y:S08]  /*0000*/  LDC R1, c[0x0][0x37c] ;  /* 0x0000df00ff017b82 */ /* 0x000e300000000800 */
[----:B------:R-:W1:Y:S01]  /*0010*/  LDC R4, c[0x0][0x360] ;  /* 0x0000d800ff047b82 */ /* 0x000e620000000800 */
[----:B------:R-:W2:Y:S07]  /*0020*/  S2R R29, SR_TID.X ;  /* 0x00000000001d7919 */ /* 0x000eae0000002100 */
[----:B------:R-:W3:Y:S08]  /*0030*/  LDC R7, c[0x0][0x388] ;  /* 0x0000e200ff077b82 */ /* 0x000ef00000000800 */
[----:B------:R-:W4:Y:S01]  /*0040*/  S2UR UR4, SR_CTAID.X ;  /* 0x00000000000479c3 */ /* 0x000f220000002500 */
[----:B-1----:R-:W-:-:S05]  /*0050*/  IMAD.SHL.U32 R30, R4, 0x40, RZ ;  /* 0x00000040041e7824 */ /* 0x002fca00078e00ff */
[-C--:B------:R-:W-:Y:S02]  /*0060*/  IABS R9, R30.reuse ;  /* 0x0000001e00097213 */ /* 0x080fe40000000000 */
[----:B------:R-:W-:Y:S02]  /*0070*/  IABS R8, R30 ;  /* 0x0000001e00087213 */ /* 0x000fe40000000000 */
[----:B------:R-:W1:Y:S01]  /*0080*/  I2F.RP R0, R9 ;  /* 0x0000000900007306 */ /* 0x000e620000209400 */
[----:B---3--:R-:W-:Y:S02]  /*0090*/  IADD3 R5, PT, PT, R30, -0x1, R7 ;  /* 0xffffffff1e057810 */ /* 0x008fe40007ffe007 */
[----:B------:R-:W-:Y:S01]  /*00a0*/  IMAD.MOV R8, RZ, RZ, -R8 ;  /* 0x000000ffff087224 */ /* 0x000fe200078e0a08 */
[----:B------:R-:W-:-:S04]  /*00b0*/  ISETP.GE.AND P0, PT, R7, 0x2, PT ;  /* 0x000000020700780c */ /* 0x000fc80003f06270 */
[----:B-1----:R-:W1:Y:S02]  /*00c0*/  MUFU.RCP R0, R0 ;  /* 0x0000000000007308 */ /* 0x002e640000001000 */
[----:B-1----:R-:W-:Y:S01]  /*00d0*/  VIADD R2, R0, 0xffffffe ;  /* 0x0ffffffe00027836 */ /* 0x002fe20000000000 */
[----:B------:R-:W-:Y:S02]  /*00e0*/  IABS R0, R5 ;  /* 0x0000000500007213 */ /* 0x000fe40000000000 */
[----:B------:R-:W-:-:S03]  /*00f0*/  LOP3.LUT R5, R5, R30, RZ, 0x3c, !PT ;  /* 0x0000001e05057212 */ /* 0x000fc600078e3cff */
[----:B------:R1:W3:Y:S02]  /*0100*/  F2I.FTZ.U32.TRUNC.NTZ R3, R2 ;  /* 0x0000000200037305 */ /* 0x0002e4000021f000 */
[----:B-1----:R-:W-:Y:S02]  /*0110*/  HFMA2 R2, -RZ, RZ, 0, 0 ;  /* 0x00000000ff027431 */ /* 0x002fe400000001ff */
[----:B---3--:R-:W-:-:S04]  /*0120*/  IMAD.MOV R6, RZ, RZ, -R3 ;  /* 0x000000ffff067224 */ /* 0x008fc800078e0a03 */
[----:B------:R-:W-:-:S04]  /*0130*/  IMAD R11, R6, R9, RZ ;  /* 0x00000009060b7224 */ /* 0x000fc800078e02ff */
[----:B------:R-:W-:-:S04]  /*0140*/  IMAD.HI.U32 R3, R3, R11, R2 ;  /* 0x0000000b03037227 */ /* 0x000fc800078e0002 */
[----:B------:R-:W-:Y:S02]  /*0150*/  IMAD.MOV.U32 R11, RZ, RZ, R8 ;  /* 0x000000ffff0b7224 */ /* 0x000fe400078e0008 */
[----:B------:R-:W-:-:S04]  /*0160*/  IMAD.HI.U32 R28, R3, R0, RZ ;  /* 0x00000000031c7227 */ /* 0x000fc800078e00ff */
[----:B------:R-:W-:-:S05]  /*0170*/  IMAD R0, R28, R11, R0 ;  /* 0x0000000b1c007224 */ /* 0x000fca00078e0200 */
[----:B------:R-:W-:-:S13]  /*0180*/  ISETP.GT.U32.AND P2, PT, R9, R0, PT ;  /* 0x000000000900720c */ /* 0x000fda0003f44070 */
[----:B------:R-:W-:-:S05]  /*0190*/  @!P2 IMAD.IADD R0, R0, 0x1, -R9 ;  /* 0x000000010000a824 */ /* 0x000fca00078e0a09 */
[----:B------:R-:W-:Y:S01]  /*01a0*/  ISETP.GE.U32.AND P1, PT, R0, R9, PT ;  /* 0x000000090000720c */ /* 0x000fe20003f26070 */
[----:B0-2-4-:R-:W-:-:S12]  /*01b0*/  @!P0 EXIT ;  /* 0x000000000000894d */ /* 0x015fd80003800000 */
[----:B------:R-:W-:Y:S01]  /*01c0*/  ISETP.GE.AND P0, PT, R5, RZ, PT ;  /* 0x000000ff0500720c */ /* 0x000fe20003f06270 */
[----:B------:R-:W-:Y:S01]  /*01d0*/  @!P2 VIADD R28, R28, 0x1 ;  /* 0x000000011c1ca836 */ /* 0x000fe20000000000 */
[----:B------:R-:W-:Y:S01]  /*01e0*/  ISETP.NE.AND P2, PT, R30, RZ, PT ;  /* 0x000000ff1e00720c */ /* 0x000fe20003f45270 */
[----:B------:R-:W0:Y:S01]  /*01f0*/  LDCU.64 UR38, c[0x0][0x380] ;  /* 0x00007000ff2677ac */ /* 0x000e220008000a00 */
[----:B------:R-:W-:Y:S02]  /*0200*/  IMAD R29, R4, UR4, R29 ;  /* 0x00000004041d7c24 */ /* 0x000fe4000f8e021d */
[----:B------:R-:W-:Y:S01]  /*0210*/  @P1 VIADD R28, R28, 0x1 ;  /* 0x000000011c1c1836 */ /* 0x000fe20000000000 */
[----:B------:R-:W1:Y:S01]  /*0220*/  LDCU.64 UR36, c[0x0][0x358] ;  /* 0x00006b00ff2477ac */ /* 0x000e620008000a00 */
[----:B------:R-:W-:Y:S02]  /*0230*/  IMAD.SHL.U32 R27, R4, 0x80, RZ ;  /* 0x00000080041b7824 */ /* 0x000fe400078e00ff */
[----:B------:R-:W-:-:S03]  /*0240*/  IMAD.MOV.U32 R26, RZ, RZ, 0x1 ;  /* 0x00000001ff1a7424 */ /* 0x000fc600078e00ff */
[----:B------:R-:W-:Y:S02]  /*0250*/  @!P0 IADD3 R28, PT, PT, -R28, RZ, RZ ;  /* 0x000000ff1c1c8210 */ /* 0x000fe40007ffe1ff */
[----:B------:R-:W-:-:S05]  /*0260*/  @!P2 LOP3.LUT R28, RZ, R30, RZ, 0x33, !PT ;  /* 0x0000001eff1ca212 */ /* 0x000fca00078e33ff */
[----:B------:R-:W-:Y:S01]  /*0270*/  IMAD.SHL.U32 R25, R28, 0x2, RZ ;  /* 0x000000021c197824 */ /* 0x000fe200078e00ff */
[----:B0-----:R-:W-:-:S04]  /*0280*/  UIADD3 UR38, UP0, UPT, UR38, 0x4, URZ ;  /* 0x0000000426267890 */ /* 0x001fc8000ff1e0ff */
[----:B------:R-:W-:Y:S01]  /*0290*/  VIMNMX R25, PT, PT, R25, 0x1, !PT ;  /* 0x0000000119197848 */ /* 0x000fe20007fe0100 */
[----:B-1----:R-:W-:-:S12]  /*02a0*/  UIADD3.X UR39, UPT, UPT, URZ, UR39, URZ, UP0, !UPT ;  /* 0x00000027ff277290 */ /* 0x002fd800087fe4ff */
.L_x_61:
[----:B------:R-:W-:-:S13]  /*02b0*/  ISETP.GE.AND P0, PT, R28, 0x1, PT ;  /* 0x000000011c00780c */ /* 0x000fda0003f06270 */
[----:B------:R-:W-:Y:S05]  /*02c0*/  @!P0 BRA `(.L_x_27) ;  /* 0x0000001400948947 */ /* 0x000fea0003800000 */
[----:B------:R-:W-:Y:S01]  /*02d0*/  IMAD.SHL.U32 R18, R29, 0x2, RZ ;  /* 0x000000021d127824 */ /* 0x000fe200078e00ff */
[C---:B------:R-:W-:Y:S01]  /*02e0*/  LOP3.LUT R23, R26.reuse, 0xfffffff0, RZ, 0xc0, !PT ;  /* 0xfffffff01a177812 */ /* 0x040fe200078ec0ff */
[----:B------:R-:W-:Y:S01]  /*02f0*/  BSSY.RECONVERGENT B6, `(.L_x_27) ;  /* 0x0000162000067945 */ /* 0x000fe20003800200 */
[----:B------:R-:W-:Y:S01]  /*0300*/  IADD3 R24, PT, PT, R26, -0x1, RZ ;  /* 0xffffffff1a187810 */ /* 0x000fe20007ffe0ff */
[----:B------:R-:W-:Y:S01]  /*0310*/  VIADD R19, R18, 0x2 ;  /* 0x0000000212137836 */ /* 0x000fe20000000000 */
[----:B------:R-:W-:Y:S01]  /*0320*/  LOP3.LUT R18, RZ, R18, RZ, 0x33, !PT ;  /* 0x00000012ff127212 */ /* 0x000fe200078e33ff */
[----:B------:R-:W-:Y:S02]  /*0330*/  IMAD.MOV.U32 R22, RZ, RZ, RZ ;  /* 0x000000ffff167224 */ /* 0x000fe400078e00ff */
[----:B------:R-:W-:-:S07]  /*0340*/  IMAD.MOV R2, RZ, RZ, -R23 ;  /* 0x000000ffff027224 */ /* 0x000fce00078e0a17 */
.L_x_60:
[----:B------:R-:W0:Y:S01]  /*0350*/  LDC R8, c[0x0][0x388] ;  /* 0x0000e200ff087b82 */ /* 0x000e220000000800 */
[-C--:B------:R-:W-:Y:S02]  /*0360*/  IMAD R3, R30, R22.reuse, R29 ;  /* 0x000000161e037224 */ /* 0x080fe400078e021d */
[----:B------:R-:W-:Y:S02]  /*0370*/  IMAD R5, R27, R22, R19 ;  /* 0x000000161b057224 */ /* 0x000fe400078e0213 */
[----:B------:R-:W-:Y:S02]  /*0380*/  IMAD R3, R3, R26, RZ ;  /* 0x0000001a03037224 */ /* 0x000fe400078e02ff */
[----:B------:R-:W-:Y:S02]  /*0390*/  IMAD R0, R26, R5, RZ ;  /* 0x000000051a007224 */ /* 0x000fe400078e02ff */
[----:B------:R-:W-:Y:S02]  /*03a0*/  IMAD.SHL.U32 R35, R3, 0x2, RZ ;  /* 0x0000000203237824 */ /* 0x000fe400078e00ff */
[----:B------:R-:W-:-:S03]  /*03b0*/  IMAD.MOV R5, RZ, RZ, -R27 ;  /* 0x000000ffff057224 */ /* 0x000fc600078e0a1b */
[----:B------:R-:W-:Y:S01]  /*03c0*/  IADD3 R33, PT, PT, R35, R26, RZ ;  /* 0x0000001a23217210 */ /* 0x000fe20007ffe0ff */
[----:B------:R-:W-:-:S03]  /*03d0*/  IMAD R32, R22, R5, R18 ;  /* 0x0000000516207224 */ /* 0x000fc600078e0212 */
[-C--:B0-----:R-:W-:Y:S02]  /*03e0*/  ISETP.GT.AND P0, PT, R33, R8.reuse, PT ;  /* 0x000000082100720c */ /* 0x081fe40003f04270 */
[----:B------:R-:W-:-:S05]  /*03f0*/  VIMNMX R3, PT, PT, R0, R8, PT ;  /* 0x0000000800037248 */ /* 0x000fca0003fe0100 */
[----:B------:R-:W-:-:S06]  /*0400*/  IMAD R32, R26, R32, R3 ;  /* 0x000000201a207224 */ /* 0x000fcc00078e0203 */
[----:B------:R-:W-:Y:S05]  /*0410*/  @P0 BRA `(.L_x_28) ;  /* 0x00000014003c0947 */ /* 0x000fea0003800000 */
[----:B------:R-:W-:Y:S01]  /*0420*/  MOV R16, 0x0 ;  /* 0x0000000000107802 */ /* 0x000fe20000000f00 */
[----:B------:R-:W-:Y:S01]  /*0430*/  IMAD.WIDE R4, R26, 0x4, RZ ;  /* 0x000000041a047825 */ /* 0x000fe200078e02ff */
[----:B------:R-:W-:Y:S02]  /*0440*/  VIADDMNMX R0, R33, R26, R8, PT ;  /* 0x0000001a21007246 */ /* 0x000fe40003800108 */
[----:B------:R0:W1:Y:S01]  /*0450*/  LDC.64 R6, c[0x4][R16] ;  /* 0x0100000010067b82 */ /* 0x0000620000000a00 */
[----:B------:R-:W-:Y:S02]  /*0460*/  ISETP.GE.AND P0, PT, R24, RZ, PT ;  /* 0x000000ff1800720c */ /* 0x000fe40003f06270 */
[----:B------:R-:W-:Y:S02]  /*0470*/  IMAD.IADD R31, R0, 0x1, -R33 ;  /* 0x00000001001f7824 */ /* 0x000fe400078e0a21 */
[----:B------:R-:W-:-:S09]  /*0480*/  P2R R3, PR, RZ, 0x1 ;  /* 0x00000001ff037803 */ /* 0x000fd20000000000 */
[----:B------:R-:W-:-:S07]  /*0490*/  LEPC R20, `(.L_x_29) ;  /* 0x000000001014794e */ /* 0x000fce0000000000 */
[----:B01----:R-:W-:Y:S05]  /*04a0*/  CALL.ABS.NOINC R6 ;  /* 0x0000000006007343 */ /* 0x003fea0003c00000 */
.L_x_29:
[----:B------:R0:W1:Y:S01]  /*04b0*/  LDC.64 R6, c[0x4][R16] ;  /* 0x0100000010067b82 */ /* 0x0000620000000a00 */
[----:B------:R-:W-:-:S04]  /*04c0*/  IMAD.WIDE R8, R31, 0x4, RZ ;  /* 0x000000041f087825 */ /* 0x000fc800078e02ff */
[----:B------:R-:W-:Y:S01]  /*04d0*/  IMAD.MOV.U32 R36, RZ, RZ, R4 ;  /* 0x000000ffff247224 */ /* 0x000fe200078e0004 */
[----:B------:R-:W-:Y:S01]  /*04e0*/  MOV R4, R8 ;  /* 0x0000000800047202 */ /* 0x000fe20000000f00 */
[----:B------:R-:W-:Y:S02]  /*04f0*/  IMAD.MOV.U32 R37, RZ, RZ, R5 ;  /* 0x000000ffff257224 */ /* 0x000fe400078e0005 */
[----:B0-----:R-:W-:-:S07]  /*0500*/  IMAD.MOV.U32 R5, RZ, RZ, R9 ;  /* 0x000000ffff057224 */ /* 0x001fce00078e0009 */
[----:B------:R-:W-:-:S07]  /*0510*/  LEPC R20, `(.L_x_30) ;  /* 0x000000001014794e */ /* 0x000fce0000000000 */
[----:B-1----:R-:W-:Y:S05]  /*0520*/  CALL.ABS.NOINC R6 ;  /* 0x0000000006007343 */ /* 0x002fea0003c00000 */
.L_x_30:
[----:B------:R-:W-:Y:S01]  /*0530*/  ISETP.GE.AND P6, PT, R24, RZ, PT ;  /* 0x000000ff1800720c */ /* 0x000fe20003fc6270 */
[----:B------:R-:W-:Y:S01]  /*0540*/  BSSY.RECONVERGENT B0, `(.L_x_31) ;  /* 0x0000089000007945 */ /* 0x000fe20003800200 */
[----:B------:R-:W-:Y:S02]  /*0550*/  IMAD.MOV.U32 R16, RZ, RZ, R4 ;  /* 0x000000ffff107224 */ /* 0x000fe400078e0004 */
[----:B------:R-:W-:-:S09]  /*0560*/  IMAD.MOV.U32 R17, RZ, RZ, R5 ;  /* 0x000000ffff117224 */ /* 0x000fd200078e0005 */
[----:B------:R-:W-:Y:S05]  /*0570*/  @!P6 BRA `(.L_x_32) ;  /* 0x000000080014e947 */ /* 0x000fea0003800000 */
[----:B------:R-:W-:Y:S01]  /*0580*/  ISETP.GE.U32.AND P0, PT, R26, 0x10, PT ;  /* 0x000000101a00780c */ /* 0x000fe20003f06070 */
[----:B------:R-:W-:Y:S01]  /*0590*/  BSSY.RECONVERGENT B1, `(.L_x_33) ;  /* 0x000003a000017945 */ /* 0x000fe20003800200 */
[----:B------:R-:W-:Y:S01]  /*05a0*/  SHF.R.S32.HI R0, RZ, 0x1f, R35 ;  /* 0x0000001fff007819 */ /* 0x000fe20000011423 */
[----:B------:R-:W-:-:S10]  /*05b0*/  IMAD.MOV.U32 R3, RZ, RZ, RZ ;  /* 0x000000ffff037224 */ /* 0x000fd400078e00ff */
[----:B------:R-:W-:Y:S05]  /*05c0*/  @!P0 BRA `(.L_x_34) ;  /* 0x0000000000d88947 */ /* 0x000fea0003800000 */
[----:B------:R-:W0:Y:S01]  /*05d0*/  LDCU.64 UR4, c[0x0][0x380] ;  /* 0x00007000ff0477ac */ /* 0x000e220008000a00 */
[----:B------:R-:W-:Y:S01]  /*05e0*/  IADD3 R8, P2, PT, R36, 0x20, RZ ;  /* 0x0000002024087810 */ /* 0x000fe20007f5e0ff */
[----:B------:R-:W-:Y:S01]  /*05f0*/  BSSY.RECONVERGENT B2, `(.L_x_35) ;  /* 0x0000032000027945 */ /* 0x000fe20003800200 */
[----:B------:R-:W-:-:S03]  /*0600*/  MOV R3, R2 ;  /* 0x0000000200037202 */ /* 0x000fc60000000f00 */
[----:B------:R-:W-:Y:S01]  /*0610*/  IMAD.X R21, RZ, RZ, R37, P2 ;  /* 0x000000ffff157224 */ /* 0x000fe200010e0625 */
[----:B0-----:R-:W-:-:S04]  /*0620*/  LEA R10, P0, R35, UR4, 0x2 ;  /* 0x00000004230a7c11 */ /* 0x001fc8000f8010ff */
[----:B------:R-:W-:Y:S02]  /*0630*/  IADD3 R10, P1, PT, R10, 0x20, RZ ;  /* 0x000000200a0a7810 */ /* 0x000fe40007f3e0ff */
[----:B------:R-:W-:-:S05]  /*0640*/  LEA.HI.X R9, R35, UR5, R0, 0x2, P0 ;  /* 0x0000000523097c11 */ /* 0x000fca00080f1400 */
[----:B------:R-:W-:-:S07]  /*0650*/  IMAD.X R9, RZ, RZ, R9, P1 ;  /* 0x000000ffff097224 */ /* 0x000fce00008e0609 */
.L_x_36:
[----:B------:R-:W-:Y:S02]  /*0660*/  IMAD.MOV.U32 R6, RZ, RZ, R10 ;  /* 0x000000ffff067224 */ /* 0x000fe400078e000a */
[----:B------:R-:W-:-:S05]  /*0670*/  IMAD.MOV.U32 R7, RZ, RZ, R9 ;  /* 0x000000ffff077224 */ /* 0x000fca00078e0009 */
[----:B------:R-:W2:Y:S01]  /*0680*/  LDG.E R9, desc[UR36][R6.64+-0x20] ;  /* 0xffffe02406097981 */ /* 0x000ea2000c1e1900 */
[----:B-1----:R-:W-:Y:S01]  /*0690*/  MOV R4, R8 ;  /* 0x0000000800047202 */ /* 0x002fe20000000f00 */
[----:B------:R-:W-:-:S05]  /*06a0*/  IMAD.MOV.U32 R5, RZ, RZ, R21 ;  /* 0x000000ffff057224 */ /* 0x000fca00078e0015 */
[----:B--2---:R0:W-:Y:S04]  /*06b0*/  ST.E desc[UR36][R4.64+-0x20], R9 ;  /* 0xffffe00904007985 */ /* 0x0041e8000c101924 */
[----:B------:R-:W2:Y:S04]  /*06c0*/  LDG.E R11, desc[UR36][R6.64+-0x1c] ;  /* 0xffffe424060b7981 */ /* 0x000ea8000c1e1900 */
[----:B--2---:R1:W-:Y:S04]  /*06d0*/  ST.E desc[UR36][R4.64+-0x1c], R11 ;  /* 0xffffe40b04007985 */ /* 0x0043e8000c101924 */
[----:B------:R-:W2:Y:S04]  /*06e0*/  LDG.E R13, desc[UR36][R6.64+-0x18] ;  /* 0xffffe824060d7981 */ /* 0x000ea8000c1e1900 */
[----:B--2---:R2:W-:Y:S04]  /*06f0*/  ST.E desc[UR36][R4.64+-0x18], R13 ;  /* 0xffffe80d04007985 */ /* 0x0045e8000c101924 */
[----:B------:R-:W3:Y:S04]  /*0700*/  LDG.E R15, desc[UR36][R6.64+-0x14] ;  /* 0xffffec24060f7981 */ /* 0x000ee8000c1e1900 */
[----:B---3--:R3:W-:Y:S04]  /*0710*/  ST.E desc[UR36][R4.64+-0x14], R15 ;  /* 0xffffec0f04007985 */ /* 0x0087e8000c101924 */
[----:B------:R-:W4:Y:S04]  /*0720*/  LDG.E R21, desc[UR36][R6.64+-0x10] ;  /* 0xfffff02406157981 */ /* 0x000f28000c1e1900 */
[----:B----4-:R4:W-:Y:S04]  /*0730*/  ST.E desc[UR36][R4.64+-0x10], R21 ;  /* 0xfffff01504007985 */ /* 0x0109e8000c101924 */
[----:B------:R-:W5:Y:S04]  /*0740*/  LDG.E R8, desc[UR36][R6.64+-0xc] ;  /* 0xfffff42406087981 */ /* 0x000f68000c1e1900 */
[----:B-----5:R5:W-:Y:S04]  /*0750*/  ST.E desc[UR36][R4.64+-0xc], R8 ;  /* 0xfffff40804007985 */ /* 0x020be8000c101924 */
[----:B0-----:R-:W2:Y:S04]  /*0760*/  LDG.E R9, desc[UR36][R6.64+-0x8] ;  /* 0xfffff82406097981 */ /* 0x001ea8000c1e1900 */
[----:B--2---:R0:W-:Y:S04]  /*0770*/  ST.E desc[UR36][R4.64+-0x8], R9 ;  /* 0xfffff80904007985 */ /* 0x0041e8000c101924 */
[----:B-1----:R-:W2:Y:S04]  /*0780*/  LDG.E R11, desc[UR36][R6.64+-0x4] ;  /* 0xfffffc24060b7981 */ /* 0x002ea8000c1e1900 */
[----:B--2---:R1:W-:Y:S04]  /*0790*/  ST.E desc[UR36][R4.64+-0x4], R11 ;  /* 0xfffffc0b04007985 */ /* 0x0043e8000c101924 */
[----:B------:R-:W2:Y:S04]  /*07a0*/  LDG.E R13, desc[UR36][R6.64] ;  /* 0x00000024060d7981 */ /* 0x000ea8000c1e1900 */
[----:B--2---:R2:W-:Y:S04]  /*07b0*/  ST.E desc[UR36][R4.64], R13 ;  /* 0x0000000d04007985 */ /* 0x0045e8000c101924 */
[----:B---3--:R-:W3:Y:S04]  /*07c0*/  LDG.E R15, desc[UR36][R6.64+0x4] ;  /* 0x00000424060f7981 */ /* 0x008ee8000c1e1900 */
[----:B---3--:R3:W-:Y:S04]  /*07d0*/  ST.E desc[UR36][R4.64+0x4], R15 ;  /* 0x0000040f04007985 */ /* 0x0087e8000c101924 */
[----:B----4-:R-:W4:Y:S04]  /*07e0*/  LDG.E R21, desc[UR36][R6.64+0x8] ;  /* 0x0000082406157981 */ /* 0x010f28000c1e1900 */
[----:B----4-:R-:W-:Y:S04]  /*07f0*/  ST.E desc[UR36][R4.64+0x8], R21 ;  /* 0x0000081504007985 */ /* 0x010fe8000c101924 */
[----:B-----5:R-:W4:Y:S04]  /*0800*/  LDG.E R8, desc[UR36][R6.64+0xc] ;  /* 0x00000c2406087981 */ /* 0x020f28000c1e1900 */
[----:B----4-:R4:W-:Y:S04]  /*0810*/  ST.E desc[UR36][R4.64+0xc], R8 ;  /* 0x00000c0804007985 */ /* 0x0109e8000c101924 */
[----:B0-----:R-:W5:Y:S04]  /*0820*/  LDG.E R9, desc[UR36][R6.64+0x10] ;  /* 0x0000102406097981 */ /* 0x001f68000c1e1900 */
[----:B-----5:R0:W-:Y:S04]  /*0830*/  ST.E desc[UR36][R4.64+0x10], R9 ;  /* 0x0000100904007985 */ /* 0x0201e8000c101924 */
[----:B-1----:R-:W5:Y:S04]  /*0840*/  LDG.E R11, desc[UR36][R6.64+0x14] ;  /* 0x00001424060b7981 */ /* 0x002f68000c1e1900 */
[----:B-----5:R1:W-:Y:S04]  /*0850*/  ST.E desc[UR36][R4.64+0x14], R11 ;  /* 0x0000140b04007985 */ /* 0x0203e8000c101924 */
[----:B--2---:R-:W2:Y:S04]  /*0860*/  LDG.E R13, desc[UR36][R6.64+0x18] ;  /* 0x00001824060d7981 */ /* 0x004ea8000c1e1900 */
[----:B--2---:R1:W-:Y:S04]  /*0870*/  ST.E desc[UR36][R4.64+0x18], R13 ;  /* 0x0000180d04007985 */ /* 0x0043e8000c101924 */
[----:B---3--:R-:W2:Y:S01]  /*0880*/  LDG.E R15, desc[UR36][R6.64+0x1c] ;  /* 0x00001c24060f7981 */ /* 0x008ea2000c1e1900 */
[----:B------:R-:W-:Y:S01]  /*0890*/  VIADD R3, R3, 0x10 ;  /* 0x0000001003037836 */ /* 0x000fe20000000000 */
[----:B------:R-:W-:-:S02]  /*08a0*/  IADD3 R10, P1, PT, R6, 0x40, RZ ;  /* 0x00000040060a7810 */ /* 0x000fc40007f3e0ff */
[----:B----4-:R-:W-:Y:S02]  /*08b0*/  IADD3 R8, P2, PT, R4, 0x40, RZ ;  /* 0x0000004004087810 */ /* 0x010fe40007f5e0ff */
[----:B------:R-:W-:Y:S01]  /*08c0*/  ISETP.NE.AND P0, PT, R3, RZ, PT ;  /* 0x000000ff0300720c */ /* 0x000fe20003f05270 */
[----:B0-----:R-:W-:Y:S02]  /*08d0*/  IMAD.X R9, RZ, RZ, R7, P1 ;  /* 0x000000ffff097224 */ /* 0x001fe400008e0607 */
[----:B------:R-:W-:Y:S01]  /*08e0*/  IMAD.X R21, RZ, RZ, R5, P2 ;  /* 0x000000ffff157224 */ /* 0x000fe200010e0605 */
[----:B--2---:R1:W-:Y:S09]  /*08f0*/  ST.E desc[UR36][R4.64+0x1c], R15 ;  /* 0x00001c0f04007985 */ /* 0x0043f2000c101924 */
[----:B------:R-:W-:Y:S05]  /*0900*/  @P0 BRA `(.L_x_36) ;  /* 0xfffffffc00540947 */ /* 0x000fea000383ffff */
[----:B------:R-:W-:Y:S05]  /*0910*/  BSYNC.RECONVERGENT B2 ;  /* 0x0000000000027941 */ /* 0x000fea0003800200 */
.L_x_35:
[----:B------:R-:W-:-:S07]  /*0920*/  MOV R3, R23 ;  /* 0x0000001700037202 */ /* 0x000fce0000000f00 */
.L_x_34:
[----:B------:R-:W-:Y:S05]  /*0930*/  BSYNC.RECONVERGENT B1 ;  /* 0x0000000000017941 */ /* 0x000fea0003800200 */
.L_x_33:
[----:B-1----:R-:W-:-:S04]  /*0940*/  LOP3.LUT R4, R26, 0xf, RZ, 0xc0, !PT ;  /* 0x0000000f1a047812 */ /* 0x002fc800078ec0ff */
[----:B------:R-:W-:-:S13]  /*0950*/  ISETP.NE.AND P0, PT, R4, RZ, PT ;  /* 0x000000ff0400720c */ /* 0x000fda0003f05270 */
[----:B------:R-:W-:Y:S05]  /*0960*/  @!P0 BRA `(.L_x_32) ;  /* 0x0000000400188947 */ /* 0x000fea0003800000 */
[----:B------:R-:W-:Y:S01]  /*0970*/  VIADD R4, R4, 0xffffffff ;  /* 0xffffffff04047836 */ /* 0x000fe20000000000 */
[----:B------:R-:W-:Y:S01]  /*0980*/  LOP3.LUT R8, R26, 0x7, RZ, 0xc0, !PT ;  /* 0x000000071a087812 */ /* 0x000fe200078ec0ff */
[----:B------:R-:W-:Y:S03]  /*0990*/  BSSY.RECONVERGENT B1, `(.L_x_37) ;  /* 0x000001b000017945 */ /* 0x000fe60003800200 */
[----:B------:R-:W-:Y:S02]  /*09a0*/  ISETP.GE.U32.AND P1, PT, R4, 0x7, PT ;  /* 0x000000070400780c */ /* 0x000fe40003f26070 */
[----:B------:R-:W-:-:S11]  /*09b0*/  ISETP.NE.AND P0, PT, R8, RZ, PT ;  /* 0x000000ff0800720c */ /* 0x000fd60003f05270 */
[----:B------:R-:W-:Y:S05]  /*09c0*/  @!P1 BRA `(.L_x_38) ;  /* 0x00000000005c9947 */ /* 0x000fea0003800000 */
[----:B------:R-:W0:Y:S01]  /*09d0*/  LDCU.64 UR4, c[0x0][0x380] ;  /* 0x00007000ff0477ac */ /* 0x000e220008000a00 */
[----:B------:R-:W-:-:S05]  /*09e0*/  IADD3 R4, P1, PT, R35, R3, RZ ;  /* 0x0000000323047210 */ /* 0x000fca0007f3e0ff */
[----:B------:R-:W-:Y:S01]  /*09f0*/  IMAD.X R5, RZ, RZ, R0, P1 ;  /* 0x000000ffff057224 */ /* 0x000fe200008e0600 */
[----:B0-----:R-:W-:-:S04]  /*0a00*/  LEA R6, P1, R4, UR4, 0x2 ;  /* 0x0000000404067c11 */ /* 0x001fc8000f8210ff */
[----:B------:R-:W-:-:S05]  /*0a10*/  LEA.HI.X R7, R4, UR5, R5, 0x2, P1 ;  /* 0x0000000504077c11 */ /* 0x000fca00088f1405 */
[----:B------:R-:W2:Y:S01]  /*0a20*/  LDG.E R9, desc[UR36][R6.64] ;  /* 0x0000002406097981 */ /* 0x000ea2000c1e1900 */
[----:B------:R-:W-:-:S05]  /*0a30*/  IMAD.WIDE.U32 R4, R3, 0x4, R36 ;  /* 0x0000000403047825 */ /* 0x000fca00078e0024 */
[----:B--2---:R0:W-:Y:S04]  /*0a40*/  ST.E desc[UR36][R4.64], R9 ;  /* 0x0000000904007985 */ /* 0x0041e8000c101924 */
[----:B------:R-:W2:Y:S04]  /*0a50*/  LDG.E R11, desc[UR36][R6.64+0x4] ;  /* 0x00000424060b7981 */ /* 0x000ea8000c1e1900 */
[----:B--2---:R1:W-:Y:S04]  /*0a60*/  ST.E desc[UR36][R4.64+0x4], R11 ;  /* 0x0000040b04007985 */ /* 0x0043e8000c101924 */
[----:B------:R-:W2:Y:S04]  /*0a70*/  LDG.E R13, desc[UR36][R6.64+0x8] ;  /* 0x00000824060d7981 */ /* 0x000ea8000c1e1900 */
[----:B--2---:R2:W-:Y:S04]  /*0a80*/  ST.E desc[UR36][R4.64+0x8], R13 ;  /* 0x0000080d04007985 */ /* 0x0045e8000c101924 */
[----:B------:R-:W3:Y:S04]  /*0a90*/  LDG.E R15, desc[UR36][R6.64+0xc] ;  /* 0x00000c24060f7981 */ /* 0x000ee8000c1e1900 */
[----:B---3--:R2:W-:Y:S04]  /*0aa0*/  ST.E desc[UR36][R4.64+0xc], R15 ;  /* 0x00000c0f04007985 */ /* 0x0085e8000c101924 */
[----:B------:R-:W3:Y:S04]  /*0ab0*/  LDG.E R21, desc[UR36][R6.64+0x10] ;  /* 0x0000102406157981 */ /* 0x000ee8000c1e1900 */
[----:B---3--:R2:W-:Y:S04]  /*0ac0*/  ST.E desc[UR36][R4.64+0x10], R21 ;  /* 0x0000101504007985 */ /* 0x0085e8000c101924 */
[----:B------:R-:W3:Y:S04]  /*0ad0*/  LDG.E R10, desc[UR36][R6.64+0x14] ;  /* 0x00001424060a7981 */ /* 0x000ee8000c1e1900 */
[----:B---3--:R2:W-:Y:S04]  /*0ae0*/  ST.E desc[UR36][R4.64+0x14], R10 ;  /* 0x0000140a04007985 */ /* 0x0085e8000c101924 */
[----:B0-----:R-:W3:Y:S04]  /*0af0*/  LDG.E R9, desc[UR36][R6.64+0x18] ;  /* 0x0000182406097981 */ /* 0x001ee8000c1e1900 */
[----:B---3--:R2:W-:Y:S04]  /*0b00*/  ST.E desc[UR36][R4.64+0x18], R9 ;  /* 0x0000180904007985 */ /* 0x0085e8000c101924 */
[----:B-1----:R-:W3:Y:S01]  /*0b10*/  LDG.E R11, desc[UR36][R6.64+0x1c] ;  /* 0x00001c24060b7981 */ /* 0x002ee2000c1e1900 */
[----:B------:R-:W-:-:S03]  /*0b20*/  VIADD R3, R3, 0x8 ;  /* 0x0000000803037836 */ /* 0x000fc60000000000 */
[----:B---3--:R2:W-:Y:S04]  /*0b30*/  ST.E desc[UR36][R4.64+0x1c], R11 ;  /* 0x00001c0b04007985 */ /* 0x0085e8000c101924 */
.L_x_38:
[----:B------:R-:W-:Y:S05]  /*0b40*/  BSYNC.RECONVERGENT B1 ;  /* 0x0000000000017941 */ /* 0x000fea0003800200 */
.L_x_37:
[----:B------:R-:W-:Y:S05]  /*0b50*/  @!P0 BRA `(.L_x_32) ;  /* 0x00000000009c8947 */ /* 0x000fea0003800000 */
[----:B--2---:R-:W-:Y:S01]  /*0b60*/  VIADD R4, R8, 0xffffffff ;  /* 0xffffffff08047836 */ /* 0x004fe20000000000 */
[----:B------:R-:W-:Y:S01]  /*0b70*/  LOP3.LUT R8, R26, 0x3, RZ, 0xc0, !PT ;  /* 0x000000031a087812 */ /* 0x000fe200078ec0ff */
[----:B------:R-:W-:Y:S03]  /*0b80*/  BSSY.RECONVERGENT B1, `(.L_x_39) ;  /* 0x0000013000017945 */ /* 0x000fe60003800200 */
[----:B------:R-:W-:Y:S02]  /*0b90*/  ISETP.GE.U32.AND P1, PT, R4, 0x3, PT ;  /* 0x000000030400780c */ /* 0x000fe40003f26070 */
[----:B------:R-:W-:-:S11]  /*0ba0*/  ISETP.NE.AND P0, PT, R8, RZ, PT ;  /* 0x000000ff0800720c */ /* 0x000fd60003f05270 */
[----:B------:R-:W-:Y:S05]  /*0bb0*/  @!P1 BRA `(.L_x_40) ;  /* 0x00000000003c9947 */ /* 0x000fea0003800000 */
[----:B------:R-:W0:Y:S01]  /*0bc0*/  LDCU.64 UR4, c[0x0][0x380] ;  /* 0x00007000ff0477ac */ /* 0x000e220008000a00 */
[----:B------:R-:W-:-:S04]  /*0bd0*/  IADD3 R4, P1, PT, R35, R3, RZ ;  /* 0x0000000323047210 */ /* 0x000fc80007f3e0ff */
[----:B------:R-:W-:Y:S02]  /*0be0*/  IADD3.X R5, PT, PT, RZ, R0, RZ, P1, !PT ;  /* 0x00000000ff057210 */ /* 0x000fe40000ffe4ff */
        /* <DEDUP_REMOVED lines=9> */
[----:B------:R-:W2:Y:S01]  /*0c80*/  LDG.E R15, desc[UR36][R6.64+0xc] ;  /* 0x00000c24060f7981 */ /* 0x000ea2000c1e1900 */
[----:B------:R-:W-:-:S03]  /*0c90*/  VIADD R3, R3, 0x4 ;  /* 0x0000000403037836 */ /* 0x000fc60000000000 */
[----:B--2---:R0:W-:Y:S04]  /*0ca0*/  ST.E desc[UR36][R4.64+0xc], R15 ;  /* 0x00000c0f04007985 */ /* 0x0041e8000c101924 */
.L_x_40:
[----:B------:R-:W-:Y:S05]  /*0cb0*/  BSYNC.RECONVERGENT B1 ;  /* 0x0000000000017941 */ /* 0x000fea0003800200 */
.L_x_39:
[----:B------:R-:W-:Y:S05]  /*0cc0*/  @!P0 BRA `(.L_x_32) ;  /* 0x0000000000408947 */ /* 0x000fea0003800000 */
[----:B------:R-:W1:Y:S01]  /*0cd0*/  LDCU.64 UR4, c[0x0][0x380] ;  /* 0x00007000ff0477ac */ /* 0x000e620008000a00 */
[----:B0-----:R-:W-:-:S05]  /*0ce0*/  IADD3 R4, P0, PT, R35, R3, RZ ;  /* 0x0000000323047210 */ /* 0x001fca0007f1e0ff */
[----:B------:R-:W-:Y:S01]  /*0cf0*/  IMAD.X R5, RZ, RZ, R0, P0 ;  /* 0x000000ffff057224 */ /* 0x000fe200000e0600 */
[----:B-1----:R-:W-:-:S04]  /*0d00*/  LEA R6, P0, R4, UR4, 0x2 ;  /* 0x0000000404067c11 */ /* 0x002fc8000f8010ff */
[----:B------:R-:W-:-:S05]  /*0d10*/  LEA.HI.X R7, R4, UR5, R5, 0x2, P0 ;  /* 0x0000000504077c11 */ /* 0x000fca00080f1405 */
[----:B------:R-:W2:Y:S01]  /*0d20*/  LDG.E R9, desc[UR36][R6.64] ;  /* 0x0000002406097981 */ /* 0x000ea2000c1e1900 */
[----:B------:R-:W-:Y:S01]  /*0d30*/  IMAD.WIDE.U32 R4, R3, 0x4, R36 ;  /* 0x0000000403047825 */ /* 0x000fe200078e0024 */
[----:B------:R-:W-:-:S04]  /*0d40*/  ISETP.NE.AND P0, PT, R8, 0x1, PT ;  /* 0x000000010800780c */ /* 0x000fc80003f05270 */
[----:B--2---:R1:W-:Y:S09]  /*0d50*/  ST.E desc[UR36][R4.64], R9 ;  /* 0x0000000904007985 */ /* 0x0043f2000c101924 */
[----:B------:R-:W-:Y:S05]  /*0d60*/  @!P0 BRA `(.L_x_32) ;  /* 0x0000000000188947 */ /* 0x000fea0003800000 */
[----:B------:R-:W2:Y:S01]  /*0d70*/  LDG.E R3, desc[UR36][R6.64+0x4] ;  /* 0x0000042406037981 */ /* 0x000ea2000c1e1900 */
[----:B------:R-:W-:-:S03]  /*0d80*/  ISETP.NE.AND P0, PT, R8, 0x2, PT ;  /* 0x000000020800780c */ /* 0x000fc60003f05270 */
[----:B--2---:R3:W-:Y:S10]  /*0d90*/  ST.E desc[UR36][R4.64+0x4], R3 ;  /* 0x0000040304007985 */ /* 0x0047f4000c101924 */
[----:B------:R-:W-:Y:S05]  /*0da0*/  @!P0 BRA `(.L_x_32) ;  /* 0x0000000000088947 */ /* 0x000fea0003800000 */
[----:B------:R-:W2:Y:S04]  /*0db0*/  LDG.E R7, desc[UR36][R6.64+0x8] ;  /* 0x0000082406077981 */ /* 0x000ea8000c1e1900 */
[----:B--2---:R4:W-:Y:S02]  /*0dc0*/  ST.E desc[UR36][R4.64+0x8], R7 ;  /* 0x0000080704007985 */ /* 0x0049e4000c101924 */
.L_x_32:
[----:B------:R-:W-:Y:S05]  /*0dd0*/  BSYNC.RECONVERGENT B0 ;  /* 0x0000000000007941 */ /* 0x000fea0003800200 */
.L_x_31:
[----:B------:R-:W-:Y:S01]  /*0de0*/  ISETP.GE.AND P0, PT, R31, 0x1, PT ;  /* 0x000000011f00780c */ /* 0x000fe20003f06270 */
[----:B------:R-:W-:-:S12]  /*0df0*/  BSSY.RECONVERGENT B0, `(.L_x_41) ;  /* 0x0000038000007945 */ /* 0x000fd80003800200 */
[----:B------:R-:W-:Y:S05]  /*0e00*/  @!P0 BRA `(.L_x_42) ;  /* 0x0000000000d88947 */ /* 0x000fea0003800000 */
[C---:B------:R-:W-:Y:S01]  /*0e10*/  VIADD R0, R32.reuse, 0xffffffff ;  /* 0xffffffff20007836 */ /* 0x040fe20000000000 */
[----:B------:R-:W-:Y:S01]  /*0e20*/  LOP3.LUT R8, R32, 0x3, RZ, 0xc0, !PT ;  /* 0x0000000320087812 */ /* 0x000fe200078ec0ff */
[----:B------:R-:W-:Y:S03]  /*0e30*/  BSSY.RECONVERGENT B1, `(.L_x_43) ;  /* 0x0000018000017945 */ /* 0x000fe60003800200 */
[----:B------:R-:W-:Y:S01]  /*0e40*/  ISETP.GE.U32.AND P2, PT, R0, 0x3, PT ;  /* 0x000000030000780c */ /* 0x000fe20003f46070 */
[----:B------:R-:W-:Y:S01]  /*0e50*/  IMAD.MOV.U32 R0, RZ, RZ, RZ ;  /* 0x000000ffff007224 */ /* 0x000fe200078e00ff */
[----:B------:R-:W-:-:S11]  /*0e60*/  ISETP.NE.AND P1, PT, R8, RZ, PT ;  /* 0x000000ff0800720c */ /* 0x000fd60003f25270 */
[----:B------:R-:W-:Y:S05]  /*0e70*/  @!P2 BRA `(.L_x_44) ;  /* 0x00000000004ca947 */ /* 0x000fea0003800000 */
[----:B---3--:R-:W-:Y:S01]  /*0e80*/  HFMA2 R3, -RZ, RZ, 0, 0 ;  /* 0x00000000ff037431 */ /* 0x008fe200000001ff */
[----:B------:R-:W-:Y:S02]  /*0e90*/  LOP3.LUT R0, R32, 0xfffffffc, RZ, 0xc0, !PT ;  /* 0xfffffffc20007812 */ /* 0x000fe400078ec0ff */
[----:B--2---:R-:W-:-:S07]  /*0ea0*/  SHF.R.S32.HI R10, RZ, 0x1f, R33 ;  /* 0x0000001fff0a7819 */ /* 0x004fce0000011421 */
.L_x_45:
[----:B01--4-:R-:W-:-:S05]  /*0eb0*/  IADD3 R4, P2, PT, R33, R3, RZ ;  /* 0x0000000321047210 */ /* 0x013fca0007f5e0ff */
[----:B------:R-:W-:Y:S01]  /*0ec0*/  IMAD.X R5, RZ, RZ, R10, P2 ;  /* 0x000000ffff057224 */ /* 0x000fe200010e060a */
[----:B------:R-:W-:-:S04]  /*0ed0*/  LEA R6, P2, R4, UR38, 0x2 ;  /* 0x0000002604067c11 */ /* 0x000fc8000f8410ff */
        /* <DEDUP_REMOVED lines=9> */
[----:B------:R-:W-:-:S05]  /*0f70*/  VIADD R3, R3, 0x4 ;  /* 0x0000000403037836 */ /* 0x000fca0000000000 */
[----:B------:R-:W-:Y:S01]  /*0f80*/  ISETP.NE.AND P2, PT, R3, R0, PT ;  /* 0x000000000300720c */ /* 0x000fe20003f45270 */
[----:B--2---:R0:W-:-:S12]  /*0f90*/  ST.E desc[UR36][R4.64+0xc], R15 ;  /* 0x00000c0f04007985 */ /* 0x0041d8000c101924 */
[----:B------:R-:W-:Y:S05]  /*0fa0*/  @P2 BRA `(.L_x_45) ;  /* 0xfffffffc00c02947 */ /* 0x000fea000383ffff */
.L_x_44:
[----:B------:R-:W-:Y:S05]  /*0fb0*/  BSYNC.RECONVERGENT B1 ;  /* 0x0000000000017941 */ /* 0x000fea0003800200 */
.L_x_43:
[----:B------:R-:W-:Y:S05]  /*0fc0*/  @!P1 BRA `(.L_x_42) ;  /* 0x0000000000689947 */ /* 0x000fea0003800000 */
[----:B012---:R-:W-:Y:S02]  /*0fd0*/  SHF.R.S32.HI R9, RZ, 0x1f, R33 ;  /* 0x0000001fff097819 */ /* 0x007fe40000011421 */
[----:B---3--:R-:W-:-:S05]  /*0fe0*/  IADD3 R3, P1, PT, R33, R0, RZ ;  /* 0x0000000021037210 */ /* 0x008fca0007f3e0ff */
[----:B----4-:R-:W-:Y:S01]  /*0ff0*/  IMAD.X R4, RZ, RZ, R9, P1 ;  /* 0x000000ffff047224 */ /* 0x010fe200008e0609 */
[----:B------:R-:W-:-:S04]  /*1000*/  LEA R6, P1, R3, UR38, 0x2 ;  /* 0x0000002603067c11 */ /* 0x000fc8000f8210ff */
[----:B------:R-:W-:-:S06]  /*1010*/  LEA.HI.X R7, R3, UR39, R4, 0x2, P1 ;  /* 0x0000002703077c11 */ /* 0x000fcc00088f1404 */
[----:B------:R-:W2:Y:S01]  /*1020*/  LDG.E R7, desc[UR36][R6.64+-0x4] ;  /* 0xfffffc2406077981 */ /* 0x000ea2000c1e1900 */
[----:B------:R-:W-:Y:S01]  /*1030*/  IMAD.WIDE.U32 R4, R0, 0x4, R16 ;  /* 0x0000000400047825 */ /* 0x000fe200078e0010 */
[----:B------:R-:W-:-:S04]  /*1040*/  ISETP.NE.AND P1, PT, R8, 0x1, PT ;  /* 0x000000010800780c */ /* 0x000fc80003f25270 */
[----:B--2---:R0:W-:Y:S09]  /*1050*/  ST.E desc[UR36][R4.64], R7 ;  /* 0x0000000704007985 */ /* 0x0041f2000c101924 */
[----:B------:R-:W-:Y:S05]  /*1060*/  @!P1 BRA `(.L_x_42) ;  /* 0x0000000000409947 */ /* 0x000fea0003800000 */
[----:B------:R-:W-:-:S05]  /*1070*/  VIADD R6, R0, 0x1 ;  /* 0x0000000100067836 */ /* 0x000fca0000000000 */
[----:B------:R-:W-:-:S04]  /*1080*/  IADD3 R3, P1, PT, R33, R6, RZ ;  /* 0x0000000621037210 */ /* 0x000fc80007f3e0ff */
[----:B------:R-:W-:Y:S02]  /*1090*/  IADD3.X R10, PT, PT, RZ, R9, RZ, P1, !PT ;  /* 0x00000009ff0a7210 */ /* 0x000fe40000ffe4ff */
[----:B------:R-:W-:-:S04]  /*10a0*/  LEA R6, P1, R3, UR38, 0x2 ;  /* 0x0000002603067c11 */ /* 0x000fc8000f8210ff */
[----:B0-----:R-:W-:-:S06]  /*10b0*/  LEA.HI.X R7, R3, UR39, R10, 0x2, P1 ;  /* 0x0000002703077c11 */ /* 0x001fcc00088f140a */
[----:B------:R-:W2:Y:S01]  /*10c0*/  LDG.E R7, desc[UR36][R6.64+-0x4] ;  /* 0xfffffc2406077981 */ /* 0x000ea2000c1e1900 */
[----:B------:R-:W-:-:S03]  /*10d0*/  ISETP.NE.AND P1, PT, R8, 0x2, PT ;  /* 0x000000020800780c */ /* 0x000fc60003f25270 */
[----:B--2---:R0:W-:Y:S10]  /*10e0*/  ST.E desc[UR36][R4.64+0x4], R7 ;  /* 0x0000040704007985 */ /* 0x0041f4000c101924 */
[----:B------:R-:W-:Y:S05]  /*10f0*/  @!P1 BRA `(.L_x_42) ;  /* 0x00000000001c9947 */ /* 0x000fea0003800000 */
[----:B------:R-:W-:-:S05]  /*1100*/  VIADD R0, R0, 0x2 ;  /* 0x0000000200007836 */ /* 0x000fca0000000000 */
[----:B------:R-:W-:-:S05]  /*1110*/  IADD3 R0, P1, PT, R33, R0, RZ ;  /* 0x0000000021007210 */ /* 0x000fca0007f3e0ff */
[----:B------:R-:W-:Y:S01]  /*1120*/  IMAD.X R3, RZ, RZ, R9, P1 ;  /* 0x000000ffff037224 */ /* 0x000fe200008e0609 */
[----:B------:R-:W-:-:S04]  /*1130*/  LEA R6, P1, R0, UR38, 0x2 ;  /* 0x0000002600067c11 */ /* 0x000fc8000f8210ff */
[----:B0-----:R-:W-:-:S06]  /*1140*/  LEA.HI.X R7, R0, UR39, R3, 0x2, P1 ;  /* 0x0000002700077c11 */ /* 0x001fcc00088f1403 */
[----:B------:R-:W2:Y:S04]  /*1150*/  LDG.E R7, desc[UR36][R6.64+-0x4] ;  /* 0xfffffc2406077981 */ /* 0x000ea8000c1e1900 */
[----:B--2---:R0:W-:Y:S02]  /*1160*/  ST.E desc[UR36][R4.64+0x8], R7 ;  /* 0x0000080704007985 */ /* 0x0041e4000c101924 */
.L_x_42:
[----:B------:R-:W-:Y:S05]  /*1170*/  BSYNC.RECONVERGENT B0 ;  /* 0x0000000000007941 */ /* 0x000fea0003800200 */
.L_x_41:
[----:B01234-:R-:W0:Y:S01]  /*1180*/  LDC.64 R4, c[0x0][0x380] ;  /* 0x0000e000ff047b82 */ /* 0x01fe220000000a00 */
[----:B------:R-:W-:Y:S01]  /*1190*/  ISETP.LT.OR P0, PT, R24, RZ, !P0 ;  /* 0x000000ff1800720c */ /* 0x000fe20004701670 */
[----:B------:R-:W-:Y:S01]  /*11a0*/  BSSY.RECONVERGENT B0, `(.L_x_46) ;  /* 0x000001c000007945 */ /* 0x000fe20003800200 */
[----:B------:R-:W-:Y:S01]  /*11b0*/  IMAD.MOV.U32 R13, RZ, RZ, RZ ;  /* 0x000000ffff0d7224 */ /* 0x000fe200078e00ff */
[----:B------:R-:W-:Y:S01]  /*11c0*/  MOV R15, RZ ;  /* 0x000000ff000f7202 */ /* 0x000fe20000000f00 */
[----:B------:R-:W-:Y:S02]  /*11d0*/  IMAD.MOV.U32 R3, RZ, RZ, RZ ;  /* 0x000000ffff037224 */ /* 0x000fe400078e00ff */
[----:B0-----:R-:W-:-:S07]  /*11e0*/  IMAD.WIDE R4, R35, 0x4, R4 ;  /* 0x0000000423047825 */ /* 0x001fce00078e0204 */
[----:B------:R-:W-:Y:S05]  /*11f0*/  @P0 BRA `(.L_x_47) ;  /* 0x0000000000580947 */ /* 0x000fea0003800000 */
[----:B------:R-:W-:Y:S02]  /*1200*/  IMAD.MOV.U32 R15, RZ, RZ, RZ ;  /* 0x000000ffff0f7224 */ /* 0x000fe400078e00ff */
[----:B------:R-:W-:Y:S02]  /*1210*/  IMAD.MOV.U32 R3, RZ, RZ, RZ ;  /* 0x000000ffff037224 */ /* 0x000fe400078e00ff */
[----:B------:R-:W-:-:S07]  /*1220*/  IMAD.MOV.U32 R13, RZ, RZ, RZ ;  /* 0x000000ffff0d7224 */ /* 0x000fce00078e00ff */
.L_x_48:
[----:B------:R-:W-:-:S04]  /*1230*/  IMAD.WIDE.U32 R8, R13, 0x4, R36 ;  /* 0x000000040d087825 */ /* 0x000fc800078e0024 */
[----:B------:R-:W-:Y:S02]  /*1240*/  IMAD.WIDE.U32 R6, R3, 0x4, R16 ;  /* 0x0000000403067825 */ /* 0x000fe400078e0010 */
[----:B------:R-:W2:Y:S04]  /*1250*/  LD.E R8, desc[UR36][R8.64] ;  /* 0x0000002408087980 */ /* 0x000ea8000c101900 */
[----:B------:R-:W2:Y:S01]  /*1260*/  LD.E R7, desc[UR36][R6.64] ;  /* 0x0000002406077980 */ /* 0x000ea2000c101900 */
[----:B------:R-:W-:Y:S01]  /*1270*/  IMAD.WIDE.U32 R10, R15, 0x4, R4 ;  /* 0x000000040f0a7825 */ /* 0x000fe200078e0004 */
[----:B------:R-:W-:-:S03]  /*1280*/  IADD3 R0, PT, PT, R3, 0x1, RZ ;  /* 0x0000000103007810 */ /* 0x000fc60007ffe0ff */
[----:B------:R-:W-:Y:S02]  /*1290*/  VIADD R21, R13, 0x1 ;  /* 0x000000010d157836 */ /* 0x000fe40000000000 */
[----:B------:R-:W-:Y:S01]  /*12a0*/  VIADD R15, R15, 0x1 ;  /* 0x000000010f0f7836 */ /* 0x000fe20000000000 */
[CC--:B--2---:R-:W-:Y:S02]  /*12b0*/  ISETP.GT.AND P0, PT, R8.reuse, R7.reuse, PT ;  /* 0x000000070800720c */ /* 0x0c4fe40003f04270 */
[CC--:B------:R-:W-:Y:S02]  /*12c0*/  ISETP.GT.AND P1, PT, R8.reuse, R7.reuse, PT ;  /* 0x000000070800720c */ /* 0x0c0fe40003f24270 */
[----:B------:R-:W-:-:S05]  /*12d0*/  VIMNMX R33, PT, PT, R8, R7, PT ;  /* 0x0000000708217248 */ /* 0x000fca0003fe0100 */
[----:B------:R0:W-:Y:S04]  /*12e0*/  STG.E desc[UR36][R10.64], R33 ;  /* 0x000000210a007986 */ /* 0x0001e8000c101924 */
[----:B------:R-:W-:Y:S02]  /*12f0*/  @!P0 IMAD.MOV R0, RZ, RZ, R3 ;  /* 0x000000ffff008224 */ /* 0x000fe400078e0203 */
[----:B------:R-:W-:-:S03]  /*1300*/  @P1 IMAD.MOV R21, RZ, RZ, R13 ;  /* 0x000000ffff151224 */ /* 0x000fc600078e020d */
[----:B------:R-:W-:Y:S01]  /*1310*/  ISETP.GE.AND P0, PT, R0, R31, PT ;  /* 0x0000001f0000720c */ /* 0x000fe20003f06270 */
[----:B------:R-:W-:Y:S01]  /*1320*/  IMAD.MOV.U32 R13, RZ, RZ, R21 ;  /* 0x000000ffff0d7224 */ /* 0x000fe200078e0015 */
[----:B------:R-:W-:Y:S02]  /*1330*/  ISETP.LE.AND P1, PT, R21, R24, PT ;  /* 0x000000181500720c */ /* 0x000fe40003f23270 */
[----:B------:R-:W-:-:S11]  /*1340*/  MOV R3, R0 ;  /* 0x0000000000037202 */ /* 0x000fd60000000f00 */
[----:B0-----:R-:W-:Y:S05]  /*1350*/  @!P0 BRA P1, `(.L_x_48) ;  /* 0xfffffffc00b48947 */ /* 0x001fea000083ffff */
.L_x_47:
[----:B------:R-:W-:Y:S05]  /*1360*/  BSYNC.RECONVERGENT B0 ;  /* 0x0000000000007941 */ /* 0x000fea0003800200 */
.L_x_46:
[----:B------:R-:W-:Y:S01]  /*1370*/  ISETP.GT.AND P0, PT, R13, R24, PT ;  /* 0x000000180d00720c */ /* 0x000fe20003f04270 */
[----:B------:R-:W-:Y:S01]  /*1380*/  BSSY.RECONVERGENT B0, `(.L_x_49) ;  /* 0x000003c000007945 */ /* 0x000fe20003800200 */
[----:B------:R-:W-:-:S11]  /*1390*/  IMAD.MOV.U32 R35, RZ, RZ, R15 ;  /* 0x000000ffff237224 */ /* 0x000fd600078e000f */
[----:B------:R-:W-:Y:S05]  /*13a0*/  @P0 BRA `(.L_x_50) ;  /* 0x0000000000e40947 */ /* 0x000fea0003800000 */
[----:B------:R-:W-:Y:S01]  /*13b0*/  IMAD.IADD R0, R26, 0x1, -R13 ;  /* 0x000000011a007824 */ /* 0x000fe200078e0a0d */
[----:B------:R-:W-:Y:S01]  /*13c0*/  BSSY.RECONVERGENT B1, `(.L_x_51) ;  /* 0x000001d000017945 */ /* 0x000fe20003800200 */
[----:B------:R-:W-:Y:S02]  /*13d0*/  IMAD.MOV.U32 R21, RZ, RZ, R15 ;  /* 0x000000ffff157224 */ /* 0x000fe400078e000f */
[----:B------:R-:W-:Y:S01]  /*13e0*/  IMAD.MOV.U32 R33, RZ, RZ, R13 ;  /* 0x000000ffff217224 */ /* 0x000fe200078e000d */
[----:B------:R-:W-:Y:S02]  /*13f0*/  LOP3.LUT P0, R10, R0, 0x3, RZ, 0xc0, !PT ;  /* 0x00000003000a7812 */ /* 0x000fe4000780c0ff */
[----:B------:R-:W-:-:S11]  /*1400*/  IADD3 R0, PT, PT, -R13, R26, R15 ;  /* 0x0000001a0d007210 */ /* 0x000fd60007ffe10f */
[----:B------:R-:W-:Y:S05]  /*1410*/  @!P0 BRA `(.L_x_52) ;  /* 0x00000000005c8947 */ /* 0x000fea0003800000 */
[----:B------:R-:W-:-:S05]  /*1420*/  IMAD.WIDE R6, R13, 0x4, R36 ;  /* 0x000000040d067825 */ /* 0x000fca00078e0224 */
[----:B------:R-:W2:Y:S01]  /*1430*/  LD.E R11, desc[UR36][R6.64] ;  /* 0x00000024060b7980 */ /* 0x000ea2000c101900 */
[C---:B------:R-:W-:Y:S01]  /*1440*/  IMAD.WIDE.U32 R8, R15.reuse, 0x4, R4 ;  /* 0x000000040f087825 */ /* 0x040fe200078e0004 */
[----:B------:R-:W-:Y:S02]  /*1450*/  ISETP.NE.AND P0, PT, R10, 0x1, PT ;  /* 0x000000010a00780c */ /* 0x000fe40003f05270 */
[----:B------:R-:W-:Y:S01]  /*1460*/  IADD3 R21, PT, PT, R15, 0x1, RZ ;  /* 0x000000010f157810 */ /* 0x000fe20007ffe0ff */
[----:B------:R-:W-:-:S04]  /*1470*/  VIADD R33, R13, 0x1 ;  /* 0x000000010d217836 */ /* 0x000fc80000000000 */
[----:B------:R-:W-:Y:S01]  /*1480*/  IMAD.MOV.U32 R35, RZ, RZ, R21 ;  /* 0x000000ffff237224 */ /* 0x000fe200078e0015 */
[----:B--2---:R0:W-:Y:S05]  /*1490*/  STG.E desc[UR36][R8.64], R11 ;  /* 0x0000000b08007986 */ /* 0x0041ea000c101924 */
[----:B------:R-:W-:Y:S05]  /*14a0*/  @!P0 BRA `(.L_x_52) ;  /* 0x0000000000388947 */ /* 0x000fea0003800000 */
[----:B0-----:R-:W2:Y:S01]  /*14b0*/  LD.E R11, desc[UR36][R6.64+0x4] ;  /* 0x00000424060b7980 */ /* 0x001ea2000c101900 */
[----:B------:R-:W-:Y:S01]  /*14c0*/  IMAD.WIDE.U32 R8, R21, 0x4, R4 ;  /* 0x0000000415087825 */ /* 0x000fe200078e0004 */
[----:B------:R-:W-:-:S03]  /*14d0*/  ISETP.NE.AND P0, PT, R10, 0x2, PT ;  /* 0x000000020a00780c */ /* 0x000fc60003f05270 */
[----:B------:R-:W-:Y:S02]  /*14e0*/  VIADD R35, R15, 0x2 ;  /* 0x000000020f237836 */ /* 0x000fe40000000000 */
[----:B------:R-:W-:-:S03]  /*14f0*/  VIADD R33, R13, 0x2 ;  /* 0x000000020d217836 */ /* 0x000fc60000000000 */
[----:B------:R-:W-:Y:S01]  /*1500*/  MOV R21, R35 ;  /* 0x0000002300157202 */ /* 0x000fe20000000f00 */
[----:B--2---:R1:W-:Y:S04]  /*1510*/  STG.E desc[UR36][R8.64], R11 ;  /* 0x0000000b08007986 */ /* 0x0043e8000c101924 */
[----:B------:R-:W-:Y:S05]  /*1520*/  @!P0 BRA `(.L_x_52) ;  /* 0x0000000000188947 */ /* 0x000fea0003800000 */
[----:B------:R-:W2:Y:S01]  /*1530*/  LD.E R7, desc[UR36][R6.64+0x8] ;  /* 0x0000082406077980 */ /* 0x000ea2000c101900 */
[----:B-1----:R-:W-:-:S04]  /*1540*/  IMAD.WIDE.U32 R8, R35, 0x4, R4 ;  /* 0x0000000423087825 */ /* 0x002fc800078e0004 */
[----:B------:R-:W-:Y:S02]  /*1550*/  VIADD R21, R15, 0x3 ;  /* 0x000000030f157836 */ /* 0x000fe40000000000 */
[----:B------:R-:W-:Y:S02]  /*1560*/  VIADD R33, R13, 0x3 ;  /* 0x000000030d217836 */ /* 0x000fe40000000000 */
[----:B------:R-:W-:Y:S01]  /*1570*/  IMAD.MOV.U32 R35, RZ, RZ, R21 ;  /* 0x000000ffff237224 */ /* 0x000fe200078e0015 */
[----:B--2---:R2:W-:Y:S06]  /*1580*/  STG.E desc[UR36][R8.64], R7 ;  /* 0x0000000708007986 */ /* 0x0045ec000c101924 */
.L_x_52:
[----:B------:R-:W-:Y:S05]  /*1590*/  BSYNC.RECONVERGENT B1 ;  /* 0x0000000000017941 */ /* 0x000fea0003800200 */
.L_x_51:
[----:B------:R-:W-:-:S04]  /*15a0*/  IADD3 R6, PT, PT, R13, -R26, RZ ;  /* 0x8000001a0d067210 */ /* 0x000fc80007ffe0ff */
[----:B------:R-:W-:-:S13]  /*15b0*/  ISETP.GT.U32.AND P0, PT, R6, -0x4, PT ;  /* 0xfffffffc0600780c */ /* 0x000fda0003f04070 */
[----:B------:R-:W-:Y:S05]  /*15c0*/  @P0 BRA `(.L_x_50) ;  /* 0x00000000005c0947 */ /* 0x000fea0003800000 */
[----:B------:R-:W-:Y:S01]  /*15d0*/  BSSY.RECONVERGENT B1, `(.L_x_53) ;  /* 0x0000015000017945 */ /* 0x000fe20003800200 */
.L_x_54:
[----:B--2---:R-:W-:-:S05]  /*15e0*/  IMAD.WIDE R6, R33, 0x4, R36 ;  /* 0x0000000421067825 */ /* 0x004fca00078e0224 */
[----:B------:R-:W2:Y:S01]  /*15f0*/  LD.E R15, desc[UR36][R6.64] ;  /* 0x00000024060f7980 */ /* 0x000ea2000c101900 */
[----:B01-3--:R-:W-:-:S04]  /*1600*/  IMAD.WIDE.U32 R8, R21, 0x4, R4 ;  /* 0x0000000415087825 */ /* 0x00bfc800078e0004 */
[----:B------:R-:W-:Y:S01]  /*1610*/  VIADD R11, R21, 0x1 ;  /* 0x00000001150b7836 */ /* 0x000fe20000000000 */
[----:B--2---:R0:W-:Y:S04]  /*1620*/  STG.E desc[UR36][R8.64], R15 ;  /* 0x0000000f08007986 */ /* 0x0041e8000c101924 */
[----:B------:R-:W2:Y:S01]  /*1630*/  LD.E R35, desc[UR36][R6.64+0x4] ;  /* 0x0000042406237980 */ /* 0x000ea2000c101900 */
[----:B------:R-:W-:-:S04]  /*1640*/  IMAD.WIDE.U32 R10, R11, 0x4, R4 ;  /* 0x000000040b0a7825 */ /* 0x000fc800078e0004 */
[----:B------:R-:W-:Y:S01]  /*1650*/  VIADD R13, R21, 0x2 ;  /* 0x00000002150d7836 */ /* 0x000fe20000000000 */
[----:B--2---:R3:W-:Y:S04]  /*1660*/  STG.E desc[UR36][R10.64], R35 ;  /* 0x000000230a007986 */ /* 0x0047e8000c101924 */
[----:B------:R-:W2:Y:S01]  /*1670*/  LD.E R14, desc[UR36][R6.64+0x8] ;  /* 0x00000824060e7980 */ /* 0x000ea2000c101900 */
[----:B------:R-:W-:-:S04]  /*1680*/  IMAD.WIDE.U32 R12, R13, 0x4, R4 ;  /* 0x000000040d0c7825 */ /* 0x000fc800078e0004 */
[C---:B------:R-:W-:Y:S01]  /*1690*/  VIADD R20, R21.reuse, 0x3 ;  /* 0x0000000315147836 */ /* 0x040fe20000000000 */
[----:B--2---:R3:W-:Y:S04]  /*16a0*/  STG.E desc[UR36][R12.64], R14 ;  /* 0x0000000e0c007986 */ /* 0x0047e8000c101924 */
[----:B------:R-:W2:Y:S01]  /*16b0*/  LD.E R32, desc[UR36][R6.64+0xc] ;  /* 0x00000c2406207980 */ /* 0x000ea2000c101900 */
[----:B0-----:R-:W-:Y:S01]  /*16c0*/  IMAD.WIDE.U32 R8, R20, 0x4, R4 ;  /* 0x0000000414087825 */ /* 0x001fe200078e0004 */
[----:B------:R-:W-:-:S03]  /*16d0*/  IADD3 R21, PT, PT, R21, 0x4, RZ ;  /* 0x0000000415157810 */ /* 0x000fc60007ffe0ff */
[----:B------:R-:W-:Y:S01]  /*16e0*/  VIADD R33, R33, 0x4 ;  /* 0x0000000421217836 */ /* 0x000fe20000000000 */
[----:B------:R-:W-:Y:S01]  /*16f0*/  ISETP.NE.AND P0, PT, R21, R0, PT ;  /* 0x000000001500720c */ /* 0x000fe20003f05270 */
[----:B--2---:R3:W-:-:S12]  /*1700*/  STG.E desc[UR36][R8.64], R32 ;  /* 0x0000002008007986 */ /* 0x0047d8000c101924 */
[----:B------:R-:W-:Y:S05]  /*1710*/  @P0 BRA `(.L_x_54) ;  /* 0xfffffffc00b00947 */ /* 0x000fea000383ffff */
[----:B------:R-:W-:Y:S05]  /*1720*/  BSYNC.RECONVERGENT B1 ;  /* 0x0000000000017941 */ /* 0x000fea0003800200 */
.L_x_53:
[----:B---3--:R-:W-:-:S07]  /*1730*/  IMAD.MOV.U32 R35, RZ, RZ, R0 ;  /* 0x000000ffff237224 */ /* 0x008fce00078e0000 */
.L_x_50:
[----:B------:R-:W-:Y:S05]  /*1740*/  BSYNC.RECONVERGENT B0 ;  /* 0x0000000000007941 */ /* 0x000fea0003800200 */
.L_x_49:
[----:B------:R-:W-:Y:S01]  /*1750*/  MOV R32, 0x38 ;  /* 0x0000003800207802 */ /* 0x000fe20000000f00 */
[----:B------:R-:W-:Y:S01]  /*1760*/  BSSY.RECONVERGENT B0, `(.L_x_55) ;  /* 0x000000c000007945 */ /* 0x000fe20003800200 */
[----:B------:R-:W-:Y:S02]  /*1770*/  ISETP.GE.AND P0, PT, R3, R31, PT ;  /* 0x0000001f0300720c */ /* 0x000fe40003f06270 */
[----:B--2---:R2:W3:Y:S11]  /*1780*/  LDC.64 R6, c[0x4][R32] ;  /* 0x0100000020067b82 */ /* 0x0044f60000000a00 */
[----:B--2---:R-:W-:Y:S05]  /*1790*/  @P0 BRA `(.L_x_56) ;  /* 0x0000000000200947 */ /* 0x004fea0003800000 */
.L_x_57:
[----:B012---:R-:W-:-:S06]  /*17a0*/  IMAD.WIDE R10, R3, 0x4, R16 ;  /* 0x00000004030a7825 */ /* 0x007fcc00078e0210 */
[----:B------:R-:W2:Y:S01]  /*17b0*/  LD.E R11, desc[UR36][R10.64] ;  /* 0x000000240a0b7980 */ /* 0x000ea2000c101900 */
[C---:B------:R-:W-:Y:S01]  /*17c0*/  IMAD.WIDE.U32 R8, R35.reuse, 0x4, R4 ;  /* 0x0000000423087825 */ /* 0x040fe200078e0004 */
[----:B------:R-:W-:-:S03]  /*17d0*/  IADD3 R35, PT, PT, R35, 0x1, RZ ;  /* 0x0000000123237810 */ /* 0x000fc60007ffe0ff */
[----:B------:R-:W-:-:S05]  /*17e0*/  VIADD R3, R3, 0x1 ;  /* 0x0000000103037836 */ /* 0x000fca0000000000 */
[----:B------:R-:W-:Y:S01]  /*17f0*/  ISETP.GE.AND P0, PT, R3, R31, PT ;  /* 0x0000001f0300720c */ /* 0x000fe20003f06270 */
[----:B--2---:R2:W-:-:S12]  /*1800*/  STG.E desc[UR36][R8.64], R11 ;  /* 0x0000000b08007986 */ /* 0x0045d8000c101924 */
[----:B------:R-:W-:Y:S05]  /*1810*/  @!P0 BRA `(.L_x_57) ;  /* 0xfffffffc00e08947 */ /* 0x000fea000383ffff */
.L_x_56:
[----:B------:R-:W-:Y:S05]  /*1820*/  BSYNC.RECONVERGENT B0 ;  /* 0x0000000000007941 */ /* 0x000fea0003800200 */
.L_x_55:
[----:B------:R-:W-:Y:S02]  /*1830*/  IMAD.MOV.U32 R4, RZ, RZ, R36 ;  /* 0x000000ffff047224 */ /* 0x000fe400078e0024 */
[----:B------:R-:W-:-:S07]  /*1840*/  IMAD.MOV.U32 R5, RZ, RZ, R37 ;  /* 0x000000ffff057224 */ /* 0x000fce00078e0025 */
[----:B------:R-:W-:-:S07]  /*1850*/  LEPC R20, `(.L_x_58) ;  /* 0x000000001014794e */ /* 0x000fce0000000000 */
[----:B0123--:R-:W-:Y:S05]  /*1860*/  CALL.ABS.NOINC R6 ;  /* 0x0000000006007343 */ /* 0x00ffea0003c00000 */
.L_x_58:
[----:B------:R-:W0:Y:S01]  /*1870*/  LDC.64 R32, c[0x4][R32] ;  /* 0x0100000020207b82 */ /* 0x000e220000000a00 */
[----:B------:R-:W-:Y:S01]  /*1880*/  IMAD.MOV.U32 R4, RZ, RZ, R16 ;  /* 0x000000ffff047224 */ /* 0x000fe200078e0010 */
[----:B------:R-:W-:-:S07]  /*1890*/  MOV R5, R17 ;  /* 0x0000001100057202 */ /* 0x000fce0000000f00 */
[----:B------:R-:W-:-:S07]  /*18a0*/  LEPC R20, `(.L_x_59) ;  /* 0x000000001014794e */ /* 0x000fce0000000000 */
[----:B0-----:R-:W-:Y:S05]  /*18b0*/  CALL.ABS.NOINC R32 ;  /* 0x0000000020007343 */ /* 0x001fea0003c00000 */
.L_x_59:
[----:B------:R-:W-:Y:S01]  /*18c0*/  VIADD R22, R22, 0x1 ;  /* 0x0000000116167836 */ /* 0x000fe20000000000 */
[----:B------:R-:W-:Y:S05]  /*18d0*/  WARPSYNC.ALL ;  /* 0x0000000000007948 */ /* 0x000fea0003800000 */
[----:B------:R-:W-:Y:S01]  /*18e0*/  BAR.SYNC.DEFER_BLOCKING 0x0 ;  /* 0x0000000000007b1d */ /* 0x000fe20000010000 */
[----:B------:R-:W-:-:S13]  /*18f0*/  ISETP.NE.AND P0, PT, R22, R25, PT ;  /* 0x000000191600720c */ /* 0x000fda0003f05270 */
[----:B------:R-:W-:Y:S05]  /*1900*/  @P0 BRA `(.L_x_60) ;  /* 0xffffffe800900947 */ /* 0x000fea000383ffff */
.L_x_28:
[----:B------:R-:W-:Y:S05]  /*1910*/  BSYNC.RECONVERGENT B6 ;  /* 0x0000000000067941 */ /* 0x000fea0003800200 */
.L_x_27:
[----:B------:R-:W0:Y:S01]  /*1920*/  LDCU UR4, c[0x0][0x388] ;  /* 0x00007100ff0477ac */ /* 0x000e220008000800 */
[----:B------:R-:W-:-:S05]  /*1930*/  IMAD.SHL.U32 R26, R26, 0x2, RZ ;  /* 0x000000021a1a7824 */ /* 0x000fca00078e00ff */
[----:B0-----:R-:W-:-:S13]  /*1940*/  ISETP.GE.AND P0, PT, R26, UR4, PT ;  /* 0x000000041a007c0c */ /* 0x001fda000bf06270 */
[----:B------:R-:W-:Y:S05]  /*1950*/  @!P0 BRA `(.L_x_61) ;  /* 0xffffffe800548947 */ /* 0x000fea000383ffff */
[----:B------:R-:W-:Y:S05]  /*1960*/  EXIT ;  /* 0x000000000000794d */ /* 0x000fea0003800000 */
.L_x_62:
        /* <DEDUP_REMOVED lines=9> */
.L_x_186:


//--------------------- .text._Z29mergeSortWithBlocksAndThreadsPii --------------------------
	.section	.text._Z29mergeSortWithBlocksAndThreadsPii,"ax",@progbits
	.align	128
        .global         _Z29mergeSortWithBlocksAndThreadsPii
        .type           _Z29mergeSortWithBlocksAndThreadsPii,@function
        .size           _Z29mergeSortWithBlocksAndThreadsPii,(.L_x_187 - _Z29mergeSortWithBlocksAndThreadsPii)
        .other          _Z29mergeSortWithBlocksAndThreadsPii,@"STO_CUDA_ENTRY STV_DEFAULT"
_Z29mergeSortWithBlocksAndThreadsPii:
.text._Z29mergeSortWithBlocksAndThreadsPii:
[----:B------:R-:W0:Y:S08]  /*0000*/  LDC R1, c[0x0][0x37c] ;  /* 0x0000df00ff017b82 */ /* 0x000e300000000800 */
[----:B------:R-:W1:Y:S01]  /*0010*/  LDC R5, c[0x0][0x360] ;  /* 0x0000d800ff057b82 */ /* 0x000e620000000800 */
[----:B------:R-:W2:Y:S07]  /*0020*/  S2R R19, SR_TID.X ;  /* 0x0000000000137919 */ /* 0x000eae0000002100 */
[----:B------:R-:W3:Y:S08]  /*0030*/  LDC R0, c[0x0][0x388] ;  /* 0x0000e200ff007b82 */ /* 0x000ef00000000800 */
[----:B------:R-:W4:Y:S01]  /*0040*/  S2UR UR4, SR_CTAID.X ;  /* 0x00000000000479c3 */ /* 0x000f220000002500 */
[----:B-1----:R-:W1:Y:S01]  /*0050*/  I2F.U32.RP R4, R5 ;  /* 0x0000000500047306 */ /* 0x002e620000209000 */
[----:B------:R-:W-:-:S02]  /*0060*/  ISETP.NE.U32.AND P2, PT, R5, RZ, PT ;  /* 0x000000ff0500720c */ /* 0x000fc40003f45070 */
[----:B---3--:R-:W-:-:S05]  /*0070*/  IADD3 R0, PT, PT, R5, -0x1, R0 ;  /* 0xffffffff05007810 */ /* 0x008fca0007ffe000 */
[----:B-1----:R-:W1:Y:S02]  /*0080*/  MUFU.RCP R4, R4 ;  /* 0x0000000400047308 */ /* 0x002e640000001000 */
[----:B-1----:R-:W-:-:S06]  /*0090*/  VIADD R2, R4, 0xffffffe ;  /* 0x0ffffffe04027836 */ /* 0x002fcc0000000000 */
[----:B------:R1:W3:Y:S02]  /*00a0*/  F2I.FTZ.U32.TRUNC.NTZ R3, R2 ;  /* 0x0000000200037305 */ /* 0x0002e4000021f000 */
[----:B-1----:R-:W-:Y:S02]  /*00b0*/  IMAD.MOV.U32 R2, RZ, RZ, RZ ;  /* 0x000000ffff027224 */ /* 0x002fe400078e00ff */
[----:B---3--:R-:W-:-:S04]  /*00c0*/  IMAD.MOV R6, RZ, RZ, -R3 ;  /* 0x000000ffff067224 */ /* 0x008fc800078e0a03 */
[----:B------:R-:W-:-:S04]  /*00d0*/  IMAD R7, R6, R5, RZ ;  /* 0x0000000506077224 */ /* 0x000fc800078e02ff */
[----:B------:R-:W-:-:S06]  /*00e0*/  IMAD.HI.U32 R3, R3, R7, R2 ;  /* 0x0000000703037227 */ /* 0x000fcc00078e0002 */
[----:B------:R-:W-:-:S04]  /*00f0*/  IMAD.HI.U32 R18, R3, R0, RZ ;  /* 0x0000000003127227 */ /* 0x000fc800078e00ff */
[----:B------:R-:W-:-:S04]  /*0100*/  IMAD.MOV R3, RZ, RZ, -R18 ;  /* 0x000000ffff037224 */ /* 0x000fc800078e0a12 */
[----:B------:R-:W-:-:S05]  /*0110*/  IMAD R0, R5, R3, R0 ;  /* 0x0000000305007224 */ /* 0x000fca00078e0200 */
[----:B------:R-:W-:-:S13]  /*0120*/  ISETP.GE.U32.AND P0, PT, R0, R5, PT ;  /* 0x000000050000720c */ /* 0x000fda0003f06070 */
[----:B------:R-:W-:Y:S01]  /*0130*/  @P0 IADD3 R0, PT, PT, R0, -R5, RZ ;  /* 0x8000000500000210 */ /* 0x000fe20007ffe0ff */
[----:B------:R-:W-:-:S03]  /*0140*/  @P0 VIADD R18, R18, 0x1 ;  /* 0x0000000112120836 */ /* 0x000fc60000000000 */
[----:B------:R-:W-:-:S13]  /*0150*/  ISETP.GE.U32.AND P1, PT, R0, R5, PT ;  /* 0x000000050000720c */ /* 0x000fda0003f26070 */
[----:B------:R-:W-:Y:S01]  /*0160*/  @P1 VIADD R18, R18, 0x1 ;  /* 0x0000000112121836 */ /* 0x000fe20000000000 */
[----:B------:R-:W-:-:S04]  /*0170*/  @!P2 LOP3.LUT R18, RZ, R5, RZ, 0x33, !PT ;  /* 0x00000005ff12a212 */ /* 0x000fc800078e33ff */
[----:B------:R-:W-:-:S13]  /*0180*/  ISETP.GE.AND P0, PT, R18, 0x1, PT ;  /* 0x000000011200780c */ /* 0x000fda0003f06270 */
[----:B0-2-4-:R-:W-:Y:S05]  /*0190*/  @!P0 EXIT ;  /* 0x000000000000894d */ /* 0x015fea0003800000 */
[----:B------:R-:W0:Y:S01]  /*01a0*/  LDCU.64 UR38, c[0x0][0x380] ;  /* 0x00007000ff2677ac */ /* 0x000e220008000a00 */
[----:B------:R-:W-:Y:S02]  /*01b0*/  IMAD R19, R5, UR4, R19 ;  /* 0x0000000405137c24 */ /* 0x000fe4000f8e0213 */
[----:B------:R-:W-:Y:S01]  /*01c0*/  IMAD.MOV.U32 R2, RZ, RZ, 0x1 ;  /* 0x00000001ff027424 */ /* 0x000fe200078e00ff */
[----:B------:R-:W1:Y:S01]  /*01d0*/  LDCU.64 UR36, c[0x0][0x358] ;  /* 0x00006b00ff2477ac */ /* 0x000e620008000a00 */
[----:B------:R-:W-:Y:S01]  /*01e0*/  IMAD.SHL.U32 R19, R19, 0x2, RZ ;  /* 0x0000000213137824 */ /* 0x000fe200078e00ff */
[----:B0-----:R-:W-:-:S04]  /*01f0*/  UIADD3 UR38, UP0, UPT, UR38, 0x20, URZ ;  /* 0x0000002026267890 */ /* 0x001fc8000ff1e0ff */
[----:B-1----:R-:W-:-:S12]  /*0200*/  UIADD3.X UR39, UPT, UPT, URZ, UR39, URZ, UP0, !UPT ;  /* 0x00000027ff277290 */ /* 0x002fd800087fe4ff */
.L_x_91:
[----:B------:R-:W0:Y:S01]  /*0210*/  LDCU UR4, c[0x0][0x388] ;  /* 0x00007100ff0477ac */ /* 0x000e220008000800 */
[----:B------:R-:W-:-:S05]  /*0220*/  IMAD R27, R19, R2, RZ ;  /* 0x00000002131b7224 */ /* 0x000fca00078e02ff */
[----:B------:R-:W-:-:S04]  /*0230*/  IADD3 R26, PT, PT, R27, R2, RZ ;  /* 0x000000021b1a7210 */ /* 0x000fc80007ffe0ff */
[----:B0-----:R-:W-:-:S13]  /*0240*/  ISETP.GT.AND P0, PT, R26, UR4, PT ;  /* 0x000000041a007c0c */ /* 0x001fda000bf04270 */
[----:B------:R-:W-:Y:S05]  /*0250*/  @P0 EXIT ;  /* 0x000000000000094d */ /* 0x000fea0003800000 */
[----:B------:R-:W-:Y:S01]  /*0260*/  MOV R16, 0x0 ;  /* 0x0000000000107802 */ /* 0x000fe20000000f00 */
[C---:B------:R-:W-:Y:S01]  /*0270*/  VIADD R25, R26.reuse, 0xffffffff ;  /* 0xffffffff1a197836 */ /* 0x040fe20000000000 */
[C---:B------:R-:W-:Y:S01]  /*0280*/  VIADDMNMX R23, R26.reuse, R2, UR4, PT ;  /* 0x000000041a177e46 */ /* 0x040fe2000b800102 */
[----:B------:R-:W-:Y:S01]  /*0290*/  IMAD.MOV.U32 R4, RZ, RZ, 0x4 ;  /* 0x00000004ff047424 */ /* 0x000fe200078e00ff */
[----:B------:R0:W1:Y:S01]  /*02a0*/  LDC.64 R6, c[0x4][R16] ;  /* 0x0100000010067b82 */ /* 0x0000620000000a00 */
[----:B------:R-:W-:Y:S01]  /*02b0*/  IMAD.MOV.U32 R5, RZ, RZ, 0x0 ;  /* 0x00000000ff057424 */ /* 0x000fe200078e00ff */
[----:B------:R-:W-:Y:S01]  /*02c0*/  IADD3 R22, PT, PT, -R26, R23, RZ ;  /* 0x000000171a167210 */ /* 0x000fe20007ffe1ff */
[----:B------:R-:W-:-:S04]  /*02d0*/  IMAD.IADD R24, R25, 0x1, -R27 ;  /* 0x0000000119187824 */ /* 0x000fc800078e0a1b */
[----:B------:R-:W-:-:S07]  /*02e0*/  IMAD.WIDE R4, R24, 0x4, R4 ;  /* 0x0000000418047825 */ /* 0x000fce00078e0204 */
[----:B------:R-:W-:-:S07]  /*02f0*/  LEPC R20, `(.L_x_63) ;  /* 0x000000001014794e */ /* 0x000fce0000000000 */
[----:B01----:R-:W-:Y:S05]  /*0300*/  CALL.ABS.NOINC R6 ;  /* 0x0000000006007343 */ /* 0x003fea0003c00000 */
.L_x_63:
[----:B------:R0:W1:Y:S01]  /*0310*/  LDC.64 R6, c[0x4][R16] ;  /* 0x0100000010067b82 */ /* 0x0000620000000a00 */
[----:B------:R-:W-:-:S04]  /*0320*/  IMAD.WIDE R8, R22, 0x4, RZ ;  /* 0x0000000416087825 */ /* 0x000fc800078e02ff */
[----:B------:R-:W-:Y:S02]  /*0330*/  IMAD.MOV.U32 R28, RZ, RZ, R4 ;  /* 0x000000ffff1c7224 */ /* 0x000fe400078e0004 */
[----:B------:R-:W-:Y:S02]  /*0340*/  IMAD.MOV.U32 R29, RZ, RZ, R5 ;  /* 0x000000ffff1d7224 */ /* 0x000fe400078e0005 */
[----:B------:R-:W-:Y:S02]  /*0350*/  IMAD.MOV.U32 R4, RZ, RZ, R8 ;  /* 0x000000ffff047224 */ /* 0x000fe400078e0008 */
[----:B0-----:R-:W-:-:S07]  /*0360*/  IMAD.MOV.U32 R5, RZ, RZ, R9 ;  /* 0x000000ffff057224 */ /* 0x001fce00078e0009 */
[----:B------:R-:W-:-:S07]  /*0370*/  LEPC R20, `(.L_x_64) ;  /* 0x000000001014794e */ /* 0x000fce0000000000 */
[----:B-1----:R-:W-:Y:S05]  /*0380*/  CALL.ABS.NOINC R6 ;  /* 0x0000000006007343 */ /* 0x002fea0003c00000 */
.L_x_64:
[----:B------:R-:W-:Y:S01]  /*0390*/  ISETP.GE.AND P0, PT, R24, RZ, PT ;  /* 0x000000ff1800720c */ /* 0x000fe20003f06270 */
[----:B------:R-:W-:Y:S01]  /*03a0*/  BSSY.RECONVERGENT B0, `(.L_x_65) ;  /* 0x000007e000007945 */ /* 0x000fe20003800200 */
[----:B------:R-:W-:Y:S01]  /*03b0*/  MOV R16, R4 ;  /* 0x0000000400107202 */ /* 0x000fe20000000f00 */
[----:B------:R-:W-:-:S10]  /*03c0*/  IMAD.MOV.U32 R17, RZ, RZ, R5 ;  /* 0x000000ffff117224 */ /* 0x000fd400078e0005 */
[----:B------:R-:W-:Y:S05]  /*03d0*/  @!P0 BRA `(.L_x_66) ;  /* 0x0000000400e88947 */ /* 0x000fea0003800000 */
[----:B------:R-:W-:Y:S01]  /*03e0*/  ISETP.GE.U32.AND P1, PT, R24, 0xf, PT ;  /* 0x0000000f1800780c */ /* 0x000fe20003f26070 */
[----:B------:R-:W-:Y:S01]  /*03f0*/  BSSY.RECONVERGENT B1, `(.L_x_67) ;  /* 0x0000037000017945 */ /* 0x000fe20003800200 */
[----:B------:R-:W-:Y:S01]  /*0400*/  LOP3.LUT R12, R2, 0xf, RZ, 0xc0, !PT ;  /* 0x0000000f020c7812 */ /* 0x000fe200078ec0ff */
[----:B------:R-:W-:Y:S01]  /*0410*/  IMAD.MOV.U32 R0, RZ, RZ, RZ ;  /* 0x000000ffff007224 */ /* 0x000fe200078e00ff */
[----:B------:R-:W-:Y:S02]  /*0420*/  SHF.R.S32.HI R8, RZ, 0x1f, R27 ;  /* 0x0000001fff087819 */ /* 0x000fe4000001141b */
[----:B------:R-:W-:-:S07]  /*0430*/  ISETP.NE.AND P0, PT, R12, RZ, PT ;  /* 0x000000ff0c00720c */ /* 0x000fce0003f05270 */
[----:B------:R-:W-:Y:S06]  /*0440*/  @!P1 BRA `(.L_x_68) ;  /* 0x0000000000c49947 */ /* 0x000fec0003800000 */
[----:B------:R-:W-:Y:S02]  /*0450*/  IADD3 R10, P2, PT, R28, 0x20, RZ ;  /* 0x000000201c0a7810 */ /* 0x000fe40007f5e0ff */
[----:B------:R-:W-:Y:S02]  /*0460*/  LOP3.LUT R0, R2, 0xfffffff0, RZ, 0xc0, !PT ;  /* 0xfffffff002007812 */ /* 0x000fe400078ec0ff */
[C---:B------:R-:W-:Y:S01]  /*0470*/  LEA R14, P1, R27.reuse, UR38, 0x2 ;  /* 0x000000261b0e7c11 */ /* 0x040fe2000f8210ff */
[----:B------:R-:W-:Y:S02]  /*0480*/  IMAD.X R21, RZ, RZ, R29, P2 ;  /* 0x000000ffff157224 */ /* 0x000fe400010e061d */
[----:B------:R-:W-:Y:S01]  /*0490*/  IMAD.MOV R3, RZ, RZ, -R0 ;  /* 0x000000ffff037224 */ /* 0x000fe200078e0a00 */
[----:B------:R-:W-:-:S09]  /*04a0*/  LEA.HI.X R9, R27, UR39, R8, 0x2, P1 ;  /* 0x000000271b097c11 */ /* 0x000fd200088f1408 */
.L_x_69:
[----:B------:R-:W-:Y:S01]  /*04b0*/  MOV R4, R14 ;  /* 0x0000000e00047202 */ /* 0x000fe20000000f00 */
[----:B------:R-:W-:-:S05]  /*04c0*/  IMAD.MOV.U32 R5, RZ, RZ, R9 ;  /* 0x000000ffff057224 */ /* 0x000fca00078e0009 */
[----:B------:R-:W2:Y:S01]  /*04d0*/  LDG.E R9, desc[UR36][R4.64+-0x20] ;  /* 0xffffe02404097981 */ /* 0x000ea2000c1e1900 */
[----:B-1----:R-:W-:Y:S02]  /*04e0*/  IMAD.MOV.U32 R6, RZ, RZ, R10 ;  /* 0x000000ffff067224 */ /* 0x002fe400078e000a */
        /* <DEDUP_REMOVED lines=32> */
[----:B----4-:R-:W-:-:S02]  /*06f0*/  IADD3 R10, P3, PT, R6, 0x40, RZ ;  /* 0x00000040060a7810 */ /* 0x010fc40007f7e0ff */
[----:B------:R-:W-:Y:S02]  /*0700*/  IADD3 R14, P2, PT, R4, 0x40, RZ ;  /* 0x00000040040e7810 */ /* 0x000fe40007f5e0ff */
[----:B------:R-:W-:Y:S01]  /*0710*/  ISETP.NE.AND P1, PT, R3, RZ, PT ;  /* 0x000000ff0300720c */ /* 0x000fe20003f25270 */
[----:B------:R-:W-:Y:S01]  /*0720*/  IMAD.X R21, RZ, RZ, R7, P3 ;  /* 0x000000ffff157224 */ /* 0x000fe200018e0607 */
[----:B0-----:R-:W-:Y:S01]  /*0730*/  IADD3.X R9, PT, PT, RZ, R5, RZ, P2, !PT ;  /* 0x00000005ff097210 */ /* 0x001fe200017fe4ff */
[----:B--2---:R1:W-:Y:S10]  /*0740*/  ST.E desc[UR36][R6.64+0x1c], R15 ;  /* 0x00001c0f06007985 */ /* 0x0043f4000c101924 */
[----:B------:R-:W-:Y:S05]  /*0750*/  @P1 BRA `(.L_x_69) ;  /* 0xfffffffc00541947 */ /* 0x000fea000383ffff */
.L_x_68:
[----:B------:R-:W-:Y:S05]  /*0760*/  BSYNC.RECONVERGENT B1 ;  /* 0x0000000000017941 */ /* 0x000fea0003800200 */
.L_x_67:
[----:B------:R-:W-:Y:S05]  /*0770*/  @!P0 BRA `(.L_x_66) ;  /* 0x0000000400008947 */ /* 0x000fea0003800000 */
[----:B------:R-:W-:Y:S02]  /*0780*/  ISETP.GE.U32.AND P0, PT, R12, 0x8, PT ;  /* 0x000000080c00780c */ /* 0x000fe40003f06070 */
[----:B------:R-:W-:-:S04]  /*0790*/  LOP3.LUT R10, R2, 0x7, RZ, 0xc0, !PT ;  /* 0x00000007020a7812 */ /* 0x000fc800078ec0ff */
[----:B------:R-:W-:-:S07]  /*07a0*/  ISETP.NE.AND P1, PT, R10, RZ, PT ;  /* 0x000000ff0a00720c */ /* 0x000fce0003f25270 */
[----:B------:R-:W-:Y:S06]  /*07b0*/  @!P0 BRA `(.L_x_70) ;  /* 0x00000000005c8947 */ /* 0x000fec0003800000 */
[----:B------:R-:W0:Y:S01]  /*07c0*/  LDCU.64 UR4, c[0x0][0x380] ;  /* 0x00007000ff0477ac */ /* 0x000e220008000a00 */
[----:B------:R-:W-:-:S05]  /*07d0*/  IADD3 R3, P0, PT, R27, R0, RZ ;  /* 0x000000001b037210 */ /* 0x000fca0007f1e0ff */
[----:B-1----:R-:W-:Y:S01]  /*07e0*/  IMAD.X R6, RZ, RZ, R8, P0 ;  /* 0x000000ffff067224 */ /* 0x002fe200000e0608 */
        /* <DEDUP_REMOVED lines=20> */
.L_x_70:
[----:B------:R-:W-:Y:S05]  /*0930*/  @!P1 BRA `(.L_x_66) ;  /* 0x0000000000909947 */ /* 0x000fea0003800000 */
[----:B------:R-:W-:Y:S02]  /*0940*/  ISETP.GE.U32.AND P0, PT, R10, 0x4, PT ;  /* 0x000000040a00780c */ /* 0x000fe40003f06070 */
[----:B------:R-:W-:-:S04]  /*0950*/  LOP3.LUT R12, R2, 0x3, RZ, 0xc0, !PT ;  /* 0x00000003020c7812 */ /* 0x000fc800078ec0ff */
[----:B------:R-:W-:-:S07]  /*0960*/  ISETP.NE.AND P1, PT, R12, RZ, PT ;  /* 0x000000ff0c00720c */ /* 0x000fce0003f25270 */
[----:B------:R-:W-:Y:S06]  /*0970*/  @!P0 BRA `(.L_x_71) ;  /* 0x00000000003c8947 */ /* 0x000fec0003800000 */
[----:B------:R-:W0:Y:S01]  /*0980*/  LDCU.64 UR4, c[0x0][0x380] ;  /* 0x00007000ff0477ac */ /* 0x000e220008000a00 */
[----:B--2---:R-:W-:-:S05]  /*0990*/  IADD3 R3, P0, PT, R27, R0, RZ ;  /* 0x000000001b037210 */ /* 0x004fca0007f1e0ff */
        /* <DEDUP_REMOVED lines=11> */
[----:B------:R-:W-:-:S03]  /*0a50*/  IADD3 R0, PT, PT, R0, 0x4, RZ ;  /* 0x0000000400007810 */ /* 0x000fc60007ffe0ff */
[----:B--2---:R0:W-:Y:S04]  /*0a60*/  ST.E desc[UR36][R6.64+0xc], R13 ;  /* 0x00000c0d06007985 */ /* 0x0041e8000c101924 */
.L_x_71:
[----:B------:R-:W-:Y:S05]  /*0a70*/  @!P1 BRA `(.L_x_66) ;  /* 0x0000000000409947 */ /* 0x000fea0003800000 */
[----:B------:R-:W3:Y:S01]  /*0a80*/  LDCU.64 UR4, c[0x0][0x380] ;  /* 0x00007000ff0477ac */ /* 0x000ee20008000a00 */
[----:B0-2---:R-:W-:-:S05]  /*0a90*/  IADD3 R3, P0, PT, R27, R0, RZ ;  /* 0x000000001b037210 */ /* 0x005fca0007f1e0ff */
[----:B------:R-:W-:Y:S01]  /*0aa0*/  IMAD.X R8, RZ, RZ, R8, P0 ;  /* 0x000000ffff087224 */ /* 0x000fe200000e0608 */
[----:B---3--:R-:W-:-:S04]  /*0ab0*/  LEA R4, P0, R3, UR4, 0x2 ;  /* 0x0000000403047c11 */ /* 0x008fc8000f8010ff */
[----:B------:R-:W-:-:S05]  /*0ac0*/  LEA.HI.X R5, R3, UR5, R8, 0x2, P0 ;  /* 0x0000000503057c11 */ /* 0x000fca00080f1408 */
[----:B------:R-:W2:Y:S01]  /*0ad0*/  LDG.E R3, desc[UR36][R4.64] ;  /* 0x0000002404037981 */ /* 0x000ea2000c1e1900 */
[----:B-1----:R-:W-:Y:S01]  /*0ae0*/  IMAD.WIDE.U32 R6, R0, 0x4, R28 ;  /* 0x0000000400067825 */ /* 0x002fe200078e001c */
[----:B------:R-:W-:-:S04]  /*0af0*/  ISETP.NE.AND P0, PT, R12, 0x1, PT ;  /* 0x000000010c00780c */ /* 0x000fc80003f05270 */
[----:B--2---:R3:W-:Y:S09]  /*0b00*/  ST.E desc[UR36][R6.64], R3 ;  /* 0x0000000306007985 */ /* 0x0047f2000c101924 */
[----:B------:R-:W-:Y:S05]  /*0b10*/  @!P0 BRA `(.L_x_66) ;  /* 0x0000000000188947 */ /* 0x000fea0003800000 */
[----:B---3--:R-:W2:Y:S01]  /*0b20*/  LDG.E R3, desc[UR36][R4.64+0x4] ;  /* 0x0000042404037981 */ /* 0x008ea2000c1e1900 */
[----:B------:R-:W-:-:S03]  /*0b30*/  ISETP.NE.AND P0, PT, R12, 0x2, PT ;  /* 0x000000020c00780c */ /* 0x000fc60003f05270 */
[----:B--2---:R4:W-:Y:S10]  /*0b40*/  ST.E desc[UR36][R6.64+0x4], R3 ;  /* 0x0000040306007985 */ /* 0x0049f4000c101924 */
[----:B------:R-:W-:Y:S05]  /*0b50*/  @!P0 BRA `(.L_x_66) ;  /* 0x0000000000088947 */ /* 0x000fea0003800000 */
[----:B------:R-:W2:Y:S04]  /*0b60*/  LDG.E R5, desc[UR36][R4.64+0x8] ;  /* 0x0000082404057981 */ /* 0x000ea8000c1e1900 */
[----:B--2---:R0:W-:Y:S02]  /*0b70*/  ST.E desc[UR36][R6.64+0x8], R5 ;  /* 0x0000080506007985 */ /* 0x0041e4000c101924 */
.L_x_66:
[----:B------:R-:W-:Y:S05]  /*0b80*/  BSYNC.RECONVERGENT B0 ;  /* 0x0000000000007941 */ /* 0x000fea0003800200 */
.L_x_65:
[----:B------:R-:W-:Y:S01]  /*0b90*/  ISETP.GE.AND P0, PT, R22, 0x1, PT ;  /* 0x000000011600780c */ /* 0x000fe20003f06270 */
[----:B------:R-:W-:-:S12]  /*0ba0*/  BSSY.RECONVERGENT B0, `(.L_x_72) ;  /* 0x000002f000007945 */ /* 0x000fd80003800200 */
[----:B------:R-:W-:Y:S05]  /*0bb0*/  @!P0 BRA `(.L_x_73) ;  /* 0x0000000000b48947 */ /* 0x000fea0003800000 */
[----:B------:R-:W-:Y:S01]  /*0bc0*/  IMAD.IADD R23, R26, 0x1, -R23 ;  /* 0x000000011a177824 */ /* 0x000fe200078e0a17 */
[----:B------:R-:W-:Y:S01]  /*0bd0*/  LOP3.LUT R8, R22, 0x3, RZ, 0xc0, !PT ;  /* 0x0000000316087812 */ /* 0x000fe200078ec0ff */
[----:B------:R-:W-:Y:S01]  /*0be0*/  BSSY.RECONVERGENT B1, `(.L_x_74) ;  /* 0x0000019000017945 */ /* 0x000fe20003800200 */
[----:B------:R-:W-:Y:S01]  /*0bf0*/  SHF.R.S32.HI R10, RZ, 0x1f, R25 ;  /* 0x0000001fff0a7819 */ /* 0x000fe20000011419 */
[----:B------:R-:W-:Y:S01]  /*0c00*/  IMAD.MOV.U32 R0, RZ, RZ, RZ ;  /* 0x000000ffff007224 */ /* 0x000fe200078e00ff */
[----:B------:R-:W-:Y:S02]  /*0c10*/  ISETP.GT.U32.AND P1, PT, R23, -0x4, PT ;  /* 0xfffffffc1700780c */ /* 0x000fe40003f24070 */
[----:B------:R-:W-:-:S11]  /*0c20*/  ISETP.NE.AND P0, PT, R8, RZ, PT ;  /* 0x000000ff0800720c */ /* 0x000fd60003f05270 */
[----:B------:R-:W-:Y:S05]  /*0c30*/  @P1 BRA `(.L_x_75) ;  /* 0x00000000004c1947 */ /* 0x000fea0003800000 */
[----:B------:R-:W-:Y:S01]  /*0c40*/  LOP3.LUT R0, R22, 0x7ffffffc, RZ, 0xc0, !PT ;  /* 0x7ffffffc16007812 */ /* 0x000fe200078ec0ff */
[----:B0-234-:R-:W-:-:S07]  /*0c50*/  IMAD.MOV.U32 R3, RZ, RZ, RZ ;  /* 0x000000ffff037224 */ /* 0x01dfce00078e00ff */
.L_x_76:
[----:B------:R-:W1:Y:S01]  /*0c60*/  LDCU.64 UR4, c[0x0][0x380] ;  /* 0x00007000ff0477ac */ /* 0x000e620008000a00 */
[----:B0-----:R-:W-:-:S04]  /*0c70*/  IADD3 R4, P1, PT, R25, R3, RZ ;  /* 0x0000000319047210 */ /* 0x001fc80007f3e0ff */
[----:B------:R-:W-:Y:S02]  /*0c80*/  IADD3.X R5, PT, PT, RZ, R10, RZ, P1, !PT ;  /* 0x0000000aff057210 */ /* 0x000fe40000ffe4ff */
[----:B-1----:R-:W-:-:S04]  /*0c90*/  LEA R6, P1, R4, UR4, 0x2 ;  /* 0x0000000404067c11 */ /* 0x002fc8000f8210ff */
        /* <DEDUP_REMOVED lines=13> */
.L_x_75:
[----:B------:R-:W-:Y:S05]  /*0d70*/  BSYNC.RECONVERGENT B1 ;  /* 0x0000000000017941 */ /* 0x000fea0003800200 */
.L_x_74:
[----:B------:R-:W-:Y:S05]  /*0d80*/  @!P0 BRA `(.L_x_73) ;  /* 0x0000000000408947 */ /* 0x000fea0003800000 */
[----:B------:R-:W5:Y:S01]  /*0d90*/  LDCU.64 UR4, c[0x0][0x380] ;  /* 0x00007000ff0477ac */ /* 0x000f620008000a00 */
[----:B------:R-:W-:-:S05]  /*0da0*/  IADD3 R25, P0, PT, R25, R0, RZ ;  /* 0x0000000019197210 */ /* 0x000fca0007f1e0ff */
[----:B01234-:R-:W-:Y:S01]  /*0db0*/  IMAD.X R6, RZ, RZ, R10, P0 ;  /* 0x000000ffff067224 */ /* 0x01ffe200000e060a */
[----:B-----5:R-:W-:-:S04]  /*0dc0*/  LEA R4, P0, R25, UR4, 0x2 ;  /* 0x0000000419047c11 */ /* 0x020fc8000f8010ff */
[----:B------:R-:W-:-:S05]  /*0dd0*/  LEA.HI.X R5, R25, UR5, R6, 0x2, P0 ;  /* 0x0000000519057c11 */ /* 0x000fca00080f1406 */
[----:B------:R-:W2:Y:S01]  /*0de0*/  LDG.E R3, desc[UR36][R4.64+0x4] ;  /* 0x0000042404037981 */ /* 0x000ea2000c1e1900 */
[----:B------:R-:W-:Y:S01]  /*0df0*/  IMAD.WIDE.U32 R6, R0, 0x4, R16 ;  /* 0x0000000400067825 */ /* 0x000fe200078e0010 */
[----:B------:R-:W-:-:S04]  /*0e00*/  ISETP.NE.AND P0, PT, R8, 0x1, PT ;  /* 0x000000010800780c */ /* 0x000fc80003f05270 */
[----:B--2---:R0:W-:Y:S09]  /*0e10*/  ST.E desc[UR36][R6.64], R3 ;  /* 0x0000000306007985 */ /* 0x0041f2000c101924 */
[----:B------:R-:W-:Y:S05]  /*0e20*/  @!P0 BRA `(.L_x_73) ;  /* 0x0000000000188947 */ /* 0x000fea0003800000 */
[----:B0-----:R-:W2:Y:S01]  /*0e30*/  LDG.E R3, desc[UR36][R4.64+0x8] ;  /* 0x0000082404037981 */ /* 0x001ea2000c1e1900 */
[----:B------:R-:W-:-:S03]  /*0e40*/  ISETP.NE.AND P0, PT, R8, 0x2, PT ;  /* 0x000000020800780c */ /* 0x000fc60003f05270 */
[----:B--2---:R0:W-:Y:S10]  /*0e50*/  ST.E desc[UR36][R6.64+0x4], R3 ;  /* 0x0000040306007985 */ /* 0x0041f4000c101924 */
[----:B------:R-:W-:Y:S05]  /*0e60*/  @!P0 BRA `(.L_x_73) ;  /* 0x0000000000088947 */ /* 0x000fea0003800000 */
[----:B------:R-:W2:Y:S04]  /*0e70*/  LDG.E R5, desc[UR36][R4.64+0xc] ;  /* 0x00000c2404057981 */ /* 0x000ea8000c1e1900 */
[----:B--2---:R1:W-:Y:S02]  /*0e80*/  ST.E desc[UR36][R6.64+0x8], R5 ;  /* 0x0000080506007985 */ /* 0x0043e4000c101924 */
.L_x_73:
[----:B------:R-:W-:Y:S05]  /*0e90*/  BSYNC.RECONVERGENT B0 ;  /* 0x0000000000007941 */ /* 0x000fea0003800200 */
.L_x_72:
[----:B01----:R-:W0:Y:S01]  /*0ea0*/  LDC.64 R4, c[0x0][0x380] ;  /* 0x0000e000ff047b82 */ /* 0x003e220000000a00 */
[----:B------:R-:W-:Y:S01]  /*0eb0*/  ISETP.GE.AND P0, PT, R22, 0x1, PT ;  /* 0x000000011600780c */ /* 0x000fe20003f06270 */
[----:B------:R-:W-:Y:S01]  /*0ec0*/  BSSY.RECONVERGENT B0, `(.L_x_77) ;  /* 0x000001d000007945 */ /* 0x000fe20003800200 */
[----:B--234-:R-:W-:Y:S02]  /*0ed0*/  HFMA2 R3, -RZ, RZ, 0, 0 ;  /* 0x00000000ff037431 */ /* 0x01cfe400000001ff */
[----:B------:R-:W-:Y:S01]  /*0ee0*/  IMAD.MOV.U32 R9, RZ, RZ, RZ ;  /* 0x000000ffff097224 */ /* 0x000fe200078e00ff */
[----:B------:R-:W-:Y:S01]  /*0ef0*/  ISETP.LT.OR P0, PT, R24, RZ, !P0 ;  /* 0x000000ff1800720c */ /* 0x000fe20004701670 */
[----:B------:R-:W-:Y:S02]  /*0f00*/  IMAD.MOV.U32 R11, RZ, RZ, RZ ;  /* 0x000000ffff0b7224 */ /* 0x000fe400078e00ff */
[----:B0-----:R-:W-:-:S10]  /*0f10*/  IMAD.WIDE R4, R27, 0x4, R4 ;  /* 0x000000041b047825 */ /* 0x001fd400078e0204 */
[----:B------:R-:W-:Y:S05]  /*0f20*/  @P0 BRA `(.L_x_78) ;  /* 0x0000000000580947 */ /* 0x000fea0003800000 */
[----:B------:R-:W-:Y:S01]  /*0f30*/  IMAD.MOV.U32 R11, RZ, RZ, RZ ;  /* 0x000000ffff0b7224 */ /* 0x000fe200078e00ff */
[----:B------:R-:W-:Y:S01]  /*0f40*/  MOV R9, RZ ;  /* 0x000000ff00097202 */ /* 0x000fe20000000f00 */
[----:B------:R-:W-:-:S07]  /*0f50*/  IMAD.MOV.U32 R3, RZ, RZ, RZ ;  /* 0x000000ffff037224 */ /* 0x000fce00078e00ff */
.L_x_79:
[----:B------:R-:W-:-:S04]  /*0f60*/  IMAD.WIDE.U32 R6, R9, 0x4, R28 ;  /* 0x0000000409067825 */ /* 0x000fc800078e001c */
[----:B------:R-:W-:Y:S02]  /*0f70*/  IMAD.WIDE.U32 R12, R3, 0x4, R16 ;  /* 0x00000004030c7825 */ /* 0x000fe400078e0010 */
[----:B------:R-:W2:Y:S04]  /*0f80*/  LD.E R6, desc[UR36][R6.64] ;  /* 0x0000002406067980 */ /* 0x000ea8000c101900 */
[----:B------:R-:W2:Y:S01]  /*0f90*/  LD.E R13, desc[UR36][R12.64] ;  /* 0x000000240c0d7980 */ /* 0x000ea2000c101900 */
[----:B------:R-:W-:-:S04]  /*0fa0*/  IMAD.WIDE.U32 R14, R11, 0x4, R4 ;  /* 0x000000040b0e7825 */ /* 0x000fc800078e0004 */
[----:B------:R-:W-:Y:S02]  /*0fb0*/  VIADD R21, R9, 0x1 ;  /* 0x0000000109157836 */ /* 0x000fe40000000000 */
[----:B------:R-:W-:Y:S02]  /*0fc0*/  VIADD R23, R3, 0x1 ;  /* 0x0000000103177836 */ /* 0x000fe40000000000 */
[----:B------:R-:W-:Y:S01]  /*0fd0*/  VIADD R11, R11, 0x1 ;  /* 0x000000010b0b7836 */ /* 0x000fe20000000000 */
[CC--:B--2---:R-:W-:Y:S02]  /*0fe0*/  ISETP.GT.AND P1, PT, R6.reuse, R13.reuse, PT ;  /* 0x0000000d0600720c */ /* 0x0c4fe40003f24270 */
[CC--:B------:R-:W-:Y:S02]  /*0ff0*/  ISETP.GT.AND P0, PT, R6.reuse, R13.reuse, PT ;  /* 0x0000000d0600720c */ /* 0x0c0fe40003f04270 */
[----:B------:R-:W-:-:S05]  /*1000*/  VIMNMX R25, PT, PT, R6, R13, PT ;  /* 0x0000000d06197248 */ /* 0x000fca0003fe0100 */
[----:B------:R0:W-:Y:S04]  /*1010*/  STG.E desc[UR36][R14.64], R25 ;  /* 0x000000190e007986 */ /* 0x0001e8000c101924 */
[----:B------:R-:W-:Y:S02]  /*1020*/  @P1 IMAD.MOV R21, RZ, RZ, R9 ;  /* 0x000000ffff151224 */ /* 0x000fe400078e0209 */
[----:B------:R-:W-:Y:S02]  /*1030*/  @!P0 IADD3 R23, PT, PT, R3, RZ, RZ ;  /* 0x000000ff03178210 */ /* 0x000fe40007ffe0ff */
[----:B------:R-:W-:Y:S01]  /*1040*/  IMAD.MOV.U32 R9, RZ, RZ, R21 ;  /* 0x000000ffff097224 */ /* 0x000fe200078e0015 */
[----:B------:R-:W-:Y:S02]  /*1050*/  ISETP.LE.AND P1, PT, R21, R24, PT ;  /* 0x000000181500720c */ /* 0x000fe40003f23270 */
[----:B------:R-:W-:Y:S01]  /*1060*/  ISETP.GE.AND P0, PT, R23, R22, PT ;  /* 0x000000161700720c */ /* 0x000fe20003f06270 */
[----:B------:R-:W-:-:S12]  /*1070*/  IMAD.MOV.U32 R3, RZ, RZ, R23 ;  /* 0x000000ffff037224 */ /* 0x000fd800078e0017 */
[----:B0-----:R-:W-:Y:S05]  /*1080*/  @!P0 BRA P1, `(.L_x_79) ;  /* 0xfffffffc00b48947 */ /* 0x001fea000083ffff */
.L_x_78:
[----:B------:R-:W-:Y:S05]  /*1090*/  BSYNC.RECONVERGENT B0 ;  /* 0x0000000000007941 */ /* 0x000fea0003800200 */
.L_x_77:
[----:B------:R-:W-:Y:S01]  /*10a0*/  ISETP.GT.AND P0, PT, R9, R24, PT ;  /* 0x000000180900720c */ /* 0x000fe20003f04270 */
[----:B------:R-:W-:Y:S01]  /*10b0*/  BSSY.RECONVERGENT B0, `(.L_x_80) ;  /* 0x000003c000007945 */ /* 0x000fe20003800200 */
[----:B------:R-:W-:-:S11]  /*10c0*/  MOV R21, R11 ;  /* 0x0000000b00157202 */ /* 0x000fd60000000f00 */
        /* <DEDUP_REMOVED lines=19> */
[----:B------:R-:W-:Y:S02]  /*1200*/  ISETP.NE.AND P0, PT, R8, 0x2, PT ;  /* 0x000000020800780c */ /* 0x000fe40003f05270 */
[----:B------:R-:W-:Y:S01]  /*1210*/  IADD3 R15, PT, PT, R9, 0x2, RZ ;  /* 0x00000002090f7810 */ /* 0x000fe20007ffe0ff */
[----:B------:R-:W-:-:S04]  /*1220*/  VIADD R21, R11, 0x2 ;  /* 0x000000020b157836 */ /* 0x000fc80000000000 */
[----:B------:R-:W-:Y:S01]  /*1230*/  IMAD.MOV.U32 R13, RZ, RZ, R21 ;  /* 0x000000ffff0d7224 */ /* 0x000fe200078e0015 */
[----:B--2---:R1:W-:Y:S05]  /*1240*/  STG.E desc[UR36][R24.64], R23 ;  /* 0x0000001718007986 */ /* 0x0043ea000c101924 */
[----:B------:R-:W-:Y:S05]  /*1250*/  @!P0 BRA `(.L_x_83) ;  /* 0x0000000000188947 */ /* 0x000fea0003800000 */
[----:B------:R-:W2:Y:S01]  /*1260*/  LD.E R7, desc[UR36][R6.64+0x8] ;  /* 0x0000082406077980 */ /* 0x000ea2000c101900 */
[----:B-1----:R-:W-:-:S04]  /*1270*/  IMAD.WIDE.U32 R24, R21, 0x4, R4 ;  /* 0x0000000415187825 */ /* 0x002fc800078e0004 */
[----:B------:R-:W-:Y:S02]  /*1280*/  VIADD R13, R11, 0x3 ;  /* 0x000000030b0d7836 */ /* 0x000fe40000000000 */
[----:B------:R-:W-:-:S03]  /*1290*/  VIADD R15, R9, 0x3 ;  /* 0x00000003090f7836 */ /* 0x000fc60000000000 */
[----:B------:R-:W-:Y:S01]  /*12a0*/  MOV R21, R13 ;  /* 0x0000000d00157202 */ /* 0x000fe20000000f00 */
[----:B--2---:R2:W-:Y:S06]  /*12b0*/  STG.E desc[UR36][R24.64], R7 ;  /* 0x0000000718007986 */ /* 0x0045ec000c101924 */
.L_x_83:
[----:B------:R-:W-:Y:S05]  /*12c0*/  BSYNC.RECONVERGENT B1 ;  /* 0x0000000000017941 */ /* 0x000fea0003800200 */
.L_x_82:
[----:B------:R-:W-:-:S05]  /*12d0*/  IMAD.IADD R6, R9, 0x1, -R2 ;  /* 0x0000000109067824 */ /* 0x000fca00078e0a02 */
[----:B------:R-:W-:-:S13]  /*12e0*/  ISETP.GT.U32.AND P0, PT, R6, -0x4, PT ;  /* 0xfffffffc0600780c */ /* 0x000fda0003f04070 */
[----:B------:R-:W-:Y:S05]  /*12f0*/  @P0 BRA `(.L_x_81) ;  /* 0x00000000005c0947 */ /* 0x000fea0003800000 */
[----:B------:R-:W-:Y:S01]  /*1300*/  BSSY.RECONVERGENT B1, `(.L_x_84) ;  /* 0x0000015000017945 */ /* 0x000fe20003800200 */
.L_x_85:
[----:B--2---:R-:W-:-:S05]  /*1310*/  IMAD.WIDE R6, R15, 0x4, R28 ;  /* 0x000000040f067825 */ /* 0x004fca00078e021c */
[----:B01----:R-:W2:Y:S01]  /*1320*/  LD.E R23, desc[UR36][R6.64] ;  /* 0x0000002406177980 */ /* 0x003ea2000c101900 */
[----:B---3--:R-:W-:-:S04]  /*1330*/  IMAD.WIDE.U32 R8, R13, 0x4, R4 ;  /* 0x000000040d087825 */ /* 0x008fc800078e0004 */
[----:B------:R-:W-:Y:S01]  /*1340*/  VIADD R11, R13, 0x1 ;  /* 0x000000010d0b7836 */ /* 0x000fe20000000000 */
[----:B--2---:R0:W-:Y:S04]  /*1350*/  STG.E desc[UR36][R8.64], R23 ;  /* 0x0000001708007986 */ /* 0x0041e8000c101924 */
[----:B------:R-:W2:Y:S01]  /*1360*/  LD.E R25, desc[UR36][R6.64+0x4] ;  /* 0x0000042406197980 */ /* 0x000ea2000c101900 */
[----:B------:R-:W-:-:S04]  /*1370*/  IMAD.WIDE.U32 R10, R11, 0x4, R4 ;  /* 0x000000040b0a7825 */ /* 0x000fc800078e0004 */
[----:B------:R-:W-:Y:S01]  /*1380*/  VIADD R21, R13, 0x2 ;  /* 0x000000020d157836 */ /* 0x000fe20000000000 */
[----:B--2---:R3:W-:Y:S04]  /*1390*/  STG.E desc[UR36][R10.64], R25 ;  /* 0x000000190a007986 */ /* 0x0047e8000c101924 */
[----:B------:R-:W2:Y:S01]  /*13a0*/  LD.E R27, desc[UR36][R6.64+0x8] ;  /* 0x00000824061b7980 */ /* 0x000ea2000c101900 */
[----:B------:R-:W-:Y:S01]  /*13b0*/  IMAD.WIDE.U32 R20, R21, 0x4, R4 ;  /* 0x0000000415147825 */ /* 0x000fe200078e0004 */
[----:B------:R-:W-:-:S04]  /*13c0*/  IADD3 R12, PT, PT, R13, 0x3, RZ ;  /* 0x000000030d0c7810 */ /* 0x000fc80007ffe0ff */
[----:B--2---:R3:W-:Y:S04]  /*13d0*/  STG.E desc[UR36][R20.64], R27 ;  /* 0x0000001b14007986 */ /* 0x0047e8000c101924 */
[----:B------:R-:W2:Y:S01]  /*13e0*/  LD.E R14, desc[UR36][R6.64+0xc] ;  /* 0x00000c24060e7980 */ /* 0x000ea2000c101900 */
[----:B0-----:R-:W-:-:S04]  /*13f0*/  IMAD.WIDE.U32 R8, R12, 0x4, R4 ;  /* 0x000000040c087825 */ /* 0x001fc800078e0004 */
[----:B------:R-:W-:Y:S02]  /*1400*/  VIADD R13, R13, 0x4 ;  /* 0x000000040d0d7836 */ /* 0x000fe40000000000 */
[----:B------:R-:W-:-:S03]  /*1410*/  VIADD R15, R15, 0x4 ;  /* 0x000000040f0f7836 */ /* 0x000fc60000000000 */
[----:B------:R-:W-:Y:S01]  /*1420*/  ISETP.NE.AND P0, PT, R13, R0, PT ;  /* 0x000000000d00720c */ /* 0x000fe20003f05270 */
[----:B--2---:R3:W-:-:S12]  /*1430*/  STG.E desc[UR36][R8.64], R14 ;  /* 0x0000000e08007986 */ /* 0x0047d8000c101924 */
[----:B------:R-:W-:Y:S05]  /*1440*/  @P0 BRA `(.L_x_85) ;  /* 0xfffffffc00b00947 */ /* 0x000fea000383ffff */
[----:B------:R-:W-:Y:S05]  /*1450*/  BSYNC.RECONVERGENT B1 ;  /* 0x0000000000017941 */ /* 0x000fea0003800200 */
.L_x_84:
[----:B---3--:R-:W-:-:S07]  /*1460*/  IMAD.MOV.U32 R21, RZ, RZ, R0 ;  /* 0x000000ffff157224 */ /* 0x008fce00078e0000 */
.L_x_81:
[----:B------:R-:W-:Y:S05]  /*1470*/  BSYNC.RECONVERGENT B0 ;  /* 0x0000000000007941 */ /* 0x000fea0003800200 */
.L_x_80:
[----:B01----:R-:W-:Y:S01]  /*1480*/  MOV R23, 0x38 ;  /* 0x0000003800177802 */ /* 0x003fe20000000f00 */
[----:B------:R-:W-:Y:S01]  /*1490*/  BSSY.RECONVERGENT B0, `(.L_x_86) ;  /* 0x000000c000007945 */ /* 0x000fe20003800200 */
[----:B------:R-:W-:Y:S02]  /*14a0*/  ISETP.GE.AND P0, PT, R3, R22, PT ;  /* 0x000000160300720c */ /* 0x000fe40003f06270 */
[----:B--2---:R0:W1:Y:S11]  /*14b0*/  LDC.64 R6, c[0x4][R23] ;  /* 0x0100000017067b82 */ /* 0x0040760000000a00 */
[----:B0-----:R-:W-:Y:S05]  /*14c0*/  @P0 BRA `(.L_x_87) ;  /* 0x0000000000200947 */ /* 0x001fea0003800000 */
.L_x_88:
[----:B0-----:R-:W-:-:S06]  /*14d0*/  IMAD.WIDE R8, R3, 0x4, R16 ;  /* 0x0000000403087825 */ /* 0x001fcc00078e0210 */
[----:B------:R-:W2:Y:S01]  /*14e0*/  LD.E R9, desc[UR36][R8.64] ;  /* 0x0000002408097980 */ /* 0x000ea2000c101900 */
[----:B------:R-:W-:Y:S01]  /*14f0*/  IMAD.WIDE.U32 R10, R21, 0x4, R4 ;  /* 0x00000004150a7825 */ /* 0x000fe200078e0004 */
[----:B------:R-:W-:-:S03]  /*1500*/  IADD3 R3, PT, PT, R3, 0x1, RZ ;  /* 0x0000000103037810 */ /* 0x000fc60007ffe0ff */
[----:B------:R-:W-:Y:S01]  /*1510*/  VIADD R21, R21, 0x1 ;  /* 0x0000000115157836 */ /* 0x000fe20000000000 */
[----:B------:R-:W-:Y:S01]  /*1520*/  ISETP.GE.AND P0, PT, R3, R22, PT ;  /* 0x000000160300720c */ /* 0x000fe20003f06270 */
[----:B--2---:R0:W-:-:S12]  /*1530*/  STG.E desc[UR36][R10.64], R9 ;  /* 0x000000090a007986 */ /* 0x0041d8000c101924 */
[----:B------:R-:W-:Y:S05]  /*1540*/  @!P0 BRA `(.L_x_88) ;  /* 0xfffffffc00e08947 */ /* 0x000fea000383ffff */
.L_x_87:
[----:B------:R-:W-:Y:S05]  /*1550*/  BSYNC.RECONVERGENT B0 ;  /* 0x0000000000007941 */ /* 0x000fea0003800200 */
.L_x_86:
[----:B------:R-:W-:Y:S02]  /*1560*/  IMAD.MOV.U32 R4, RZ, RZ, R28 ;  /* 0x000000ffff047224 */ /* 0x000fe400078e001c */
[----:B------:R-:W-:-:S07]  /*1570*/  IMAD.MOV.U32 R5, RZ, RZ, R29 ;  /* 0x000000ffff057224 */ /* 0x000fce00078e001d */
[----:B------:R-:W-:-:S07]  /*1580*/  LEPC R20, `(.L_x_89) ;  /* 0x000000001014794e */ /* 0x000fce0000000000 */
[----:B01----:R-:W-:Y:S05]  /*1590*/  CALL.ABS.NOINC R6 ;  /* 0x0000000006007343 */ /* 0x003fea0003c00000 */
.L_x_89:
[----:B------:R0:W1:Y:S01]  /*15a0*/  LDC.64 R6, c[0x4][R23] ;  /* 0x0100000017067b82 */ /* 0x0000620000000a00 */
[----:B------:R-:W-:Y:S01]  /*15b0*/  MOV R4, R16 ;  /* 0x0000001000047202 */ /* 0x000fe20000000f00 */
[----:B------:R-:W-:-:S07]  /*15c0*/  IMAD.MOV.U32 R5, RZ, RZ, R17 ;  /* 0x000000ffff057224 */ /* 0x000fce00078e0011 */
[----:B------:R-:W-:-:S07]  /*15d0*/  LEPC R20, `(.L_x_90) ;  /* 0x000000001014794e */ /* 0x000fce0000000000 */
[----:B01----:R-:W-:Y:S05]  /*15e0*/  CALL.ABS.NOINC R6 ;  /* 0x0000000006007343 */ /* 0x003fea0003c00000 */
.L_x_90:
[----:B------:R-:W-:Y:S05]  /*15f0*/  WARPSYNC.ALL ;  /* 0x0000000000007948 */ /* 0x000fea0003800000 */
[----:B------:R-:W-:Y:S01]  /*1600*/  BAR.SYNC.DEFER_BLOCKING 0x0 ;  /* 0x0000000000007b1d */ /* 0x000fe20000010000 */
[----:B------:R-:W-:Y:S01]  /*1610*/  ISETP.GT.U32.AND P0, PT, R18, 0x1, PT ;  /* 0x000000011200780c */ /* 0x000fe20003f04070 */
[----:B------:R-:W-:Y:S01]  /*1620*/  IMAD.SHL.U32 R2, R2, 0x2, RZ ;  /* 0x0000000202027824 */ /* 0x000fe200078e00ff */
[----:B------:R-:W-:-:S11]  /*1630*/  SHF.R.U32.HI R18, RZ, 0x1, R18 ;  /* 0x00000001ff127819 */ /* 0x000fd60000011612 */
[----:B------:R-:W-:Y:S05]  /*1640*/  @P0 BRA `(.L_x_91) ;  /* 0xffffffe800f00947 */ /* 0x000fea000383ffff */
[----:B------:R-:W-:Y:S05]  /*1650*/  EXIT ;  /* 0x000000000000794d */ /* 0x000fea0003800000 */
.L_x_92:
        /* <DEDUP_REMOVED lines=10> */
.L_x_187:


//--------------------- .text._Z19mergeSortWithBlocksPii --------------------------
	.section	.text._Z19mergeSortWithBlocksPii,"ax",@progbits
	.align	128
        .global         _Z19mergeSortWithBlocksPii
        .type           _Z19mergeSortWithBlocksPii,@function
        .size           _Z19mergeSortWithBlocksPii,(.L_x_188 - _Z19mergeSortWithBlocksPii)
        .other          _Z19mergeSortWithBlocksPii,@"STO_CUDA_ENTRY STV_DEFAULT"
_Z19mergeSortWithBlocksPii:
.text._Z19mergeSortWithBlocksPii:
[----:B------:R-:W0:Y:S08]  /*0000*/  LDC R1, c[0x0][0x37c] ;  /* 0x0000df00ff017b82 */ /* 0x000e300000000800 */
[----:B------:R-:W1:Y:S02]  /*0010*/  LDC R0, c[0x0][0x388] ;  /* 0x0000e200ff007b82 */ /* 0x000e640000000800 */
[----:B-1----:R-:W-:-:S13]  /*0020*/  ISETP.GE.AND P0, PT, R0, 0x2, PT ;  /* 0x000000020000780c */ /* 0x002fda0003f06270 */
[----:B0-----:R-:W-:Y:S05]  /*0030*/  @!P0 EXIT ;  /* 0x000000000000894d */ /* 0x001fea0003800000 */
[----:B------:R-:W0:Y:S01]  /*0040*/  S2UR UR38, SR_CTAID.X ;  /* 0x00000000002679c3 */ /* 0x000e220000002500 */
[----:B------:R-:W1:Y:S01]  /*0050*/  LDCU.64 UR4, c[0x0][0x380] ;  /* 0x00007000ff0477ac */ /* 0x000e620008000a00 */
[----:B------:R-:W2:Y:S01]  /*0060*/  LDCU UR6, c[0x0][0x388] ;  /* 0x00007100ff0677ac */ /* 0x000ea20008000800 */
[----:B------:R-:W3:Y:S01]  /*0070*/  LDCU.64 UR36, c[0x0][0x358] ;  /* 0x00006b00ff2477ac */ /* 0x000ee20008000a00 */
[----:B-1----:R-:W-:Y:S01]  /*0080*/  UIADD3 UR39, UP0, UPT, UR4, 0x4, URZ ;  /* 0x0000000404277890 */ /* 0x002fe2000ff1e0ff */
[----:B--2---:R-:W-:-:S03]  /*0090*/  IMAD.U32 R22, RZ, RZ, UR6 ;  /* 0x00000006ff167e24 */ /* 0x004fc6000f8e00ff */
[----:B------:R-:W-:Y:S02]  /*00a0*/  UIADD3.X UR40, UPT, UPT, URZ, UR5, URZ, UP0, !UPT ;  /* 0x00000005ff287290 */ /* 0x000fe400087fe4ff */
[----:B0--3--:R-:W-:-:S12]  /*00b0*/  USHF.L.U32 UR38, UR38, 0x1, URZ ;  /* 0x0000000126267899 */ /* 0x009fd800080006ff */
.L_x_113:
[----:B------:R-:W-:Y:S01]  /*00c0*/  LOP3.LUT P2, R0, R22, 0x7ffffffe, RZ, 0xc0, !PT ;  /* 0x7ffffffe16007812 */ /* 0x000fe2000784c0ff */
[----:B------:R-:W0:Y:S03]  /*00d0*/  LDC R27, c[0x0][0x388] ;  /* 0x0000e200ff1b7b82 */ /* 0x000e260000000800 */
[----:B------:R-:W1:Y:S01]  /*00e0*/  I2F.U32.RP R4, R0 ;  /* 0x0000000000047306 */ /* 0x000e620000209000 */
[----:B------:R-:W-:-:S07]  /*00f0*/  IMAD.MOV R5, RZ, RZ, -R0 ;  /* 0x000000ffff057224 */ /* 0x000fce00078e0a00 */
[----:B-1----:R-:W1:Y:S02]  /*0100*/  MUFU.RCP R4, R4 ;  /* 0x0000000400047308 */ /* 0x002e640000001000 */
[----:B-1----:R-:W-:-:S06]  /*0110*/  VIADD R2, R4, 0xffffffe ;  /* 0x0ffffffe04027836 */ /* 0x002fcc0000000000 */
[----:B------:R1:W2:Y:S02]  /*0120*/  F2I.FTZ.U32.TRUNC.NTZ R3, R2 ;  /* 0x0000000200037305 */ /* 0x0002a4000021f000 */
[----:B-1----:R-:W-:Y:S02]  /*0130*/  IMAD.MOV.U32 R2, RZ, RZ, RZ ;  /* 0x000000ffff027224 */ /* 0x002fe400078e00ff */
[----:B--2---:R-:W-:-:S04]  /*0140*/  IMAD R5, R5, R3, RZ ;  /* 0x0000000305057224 */ /* 0x004fc800078e02ff */
[----:B------:R-:W-:-:S06]  /*0150*/  IMAD.HI.U32 R3, R3, R5, R2 ;  /* 0x0000000503037227 */ /* 0x000fcc00078e0002 */
[----:B0-----:R-:W-:-:S05]  /*0160*/  IMAD.HI.U32 R26, R3, R27, RZ ;  /* 0x0000001b031a7227 */ /* 0x001fca00078e00ff */
[----:B------:R-:W-:-:S05]  /*0170*/  IADD3 R3, PT, PT, -R26, RZ, RZ ;  /* 0x000000ff1a037210 */ /* 0x000fca0007ffe1ff */
[----:B------:R-:W-:-:S05]  /*0180*/  IMAD R3, R0, R3, R27 ;  /* 0x0000000300037224 */ /* 0x000fca00078e021b */
[----:B------:R-:W-:-:S13]  /*0190*/  ISETP.GE.U32.AND P0, PT, R3, R0, PT ;  /* 0x000000000300720c */ /* 0x000fda0003f06070 */
[----:B------:R-:W-:Y:S02]  /*01a0*/  @P0 IMAD.IADD R3, R3, 0x1, -R0 ;  /* 0x0000000103030824 */ /* 0x000fe400078e0a00 */
[----:B------:R-:W-:-:S03]  /*01b0*/  @P0 VIADD R26, R26, 0x1 ;  /* 0x000000011a1a0836 */ /* 0x000fc60000000000 */
[----:B------:R-:W-:-:S13]  /*01c0*/  ISETP.GE.U32.AND P1, PT, R3, R0, PT ;  /* 0x000000000300720c */ /* 0x000fda0003f26070 */
[----:B------:R-:W-:Y:S01]  /*01d0*/  @P1 VIADD R26, R26, 0x1 ;  /* 0x000000011a1a1836 */ /* 0x000fe20000000000 */
[----:B------:R-:W-:-:S05]  /*01e0*/  @!P2 LOP3.LUT R26, RZ, R0, RZ, 0x33, !PT ;  /* 0x00000000ff1aa212 */ /* 0x000fca00078e33ff */
[----:B------:R-:W-:-:S04]  /*01f0*/  IMAD R25, R26, UR38, RZ ;  /* 0x000000261a197c24 */ /* 0x000fc8000f8e02ff */
[----:B------:R-:W-:-:S05]  /*0200*/  IMAD.IADD R24, R26, 0x1, R25 ;  /* 0x000000011a187824 */ /* 0x000fca00078e0219 */
[----:B------:R-:W-:-:S13]  /*0210*/  ISETP.GT.AND P0, PT, R24, R27, PT ;  /* 0x0000001b1800720c */ /* 0x000fda0003f04270 */
[----:B------:R-:W-:Y:S05]  /*0220*/  @P0 EXIT ;  /* 0x000000000000094d */ /* 0x000fea0003800000 */
[----:B------:R-:W-:Y:S01]  /*0230*/  MOV R2, 0x0 ;  /* 0x0000000000027802 */ /* 0x000fe20000000f00 */
[----:B------:R-:W-:Y:S01]  /*0240*/  IMAD.WIDE.U32 R4, R26, 0x4, RZ ;  /* 0x000000041a047825 */ /* 0x000fe200078e00ff */
[C---:B------:R-:W-:Y:S02]  /*0250*/  VIADDMNMX R27, R24.reuse, R26, R27, PT ;  /* 0x0000001a181b7246 */ /* 0x040fe4000380011b */
[----:B------:R0:W1:Y:S02]  /*0260*/  LDC.64 R6, c[0x4][R2] ;  /* 0x0100000002067b82 */ /* 0x0000640000000a00 */
[----:B------:R-:W-:-:S07]  /*0270*/  IADD3 R23, PT, PT, -R24, R27, RZ ;  /* 0x0000001b18177210 */ /* 0x000fce0007ffe1ff */
[----:B------:R-:W-:-:S07]  /*0280*/  LEPC R20, `(.L_x_93) ;  /* 0x000000001014794e */ /* 0x000fce0000000000 */
[----:B01----:R-:W-:Y:S05]  /*0290*/  CALL.ABS.NOINC R6 ;  /* 0x0000000006007343 */ /* 0x003fea0003c00000 */
.L_x_93:
[----:B------:R-:W0:Y:S01]  /*02a0*/  LDC.64 R2, c[0x4][R2] ;  /* 0x0100000002027b82 */ /* 0x000e220000000a00 */
[----:B------:R-:W-:-:S04]  /*02b0*/  IMAD.WIDE R6, R23, 0x4, RZ ;  /* 0x0000000417067825 */ /* 0x000fc800078e02ff */
[----:B------:R-:W-:Y:S02]  /*02c0*/  IMAD.MOV.U32 R18, RZ, RZ, R4 ;  /* 0x000000ffff127224 */ /* 0x000fe400078e0004 */
[----:B------:R-:W-:Y:S01]  /*02d0*/  IMAD.MOV.U32 R19, RZ, RZ, R5 ;  /* 0x000000ffff137224 */ /* 0x000fe200078e0005 */
[----:B------:R-:W-:Y:S01]  /*02e0*/  MOV R5, R7 ;  /* 0x0000000700057202 */ /* 0x000fe20000000f00 */
[----:B------:R-:W-:-:S07]  /*02f0*/  IMAD.MOV.U32 R4, RZ, RZ, R6 ;  /* 0x000000ffff047224 */ /* 0x000fce00078e0006 */
[----:B------:R-:W-:-:S07]  /*0300*/  LEPC R20, `(.L_x_94) ;  /* 0x000000001014794e */ /* 0x000fce0000000000 */
[----:B0-----:R-:W-:Y:S05]  /*0310*/  CALL.ABS.NOINC R2 ;  /* 0x0000000002007343 */ /* 0x001fea0003c00000 */
.L_x_94:
[----:B------:R-:W-:Y:S01]  /*0320*/  ISETP.GE.AND P0, PT, R26, 0x1, PT ;  /* 0x000000011a00780c */ /* 0x000fe20003f06270 */
[----:B------:R-:W-:Y:S02]  /*0330*/  IMAD.MOV.U32 R16, RZ, RZ, R4 ;  /* 0x000000ffff107224 */ /* 0x000fe400078e0004 */
[----:B------:R-:W-:-:S10]  /*0340*/  IMAD.MOV.U32 R17, RZ, RZ, R5 ;  /* 0x000000ffff117224 */ /* 0x000fd400078e0005 */
[----:B------:R-:W-:Y:S05]  /*0350*/  @!P0 BRA `(.L_x_95) ;  /* 0x0000000000cc8947 */ /* 0x000fea0003800000 */
[C---:B------:R-:W-:Y:S01]  /*0360*/  ISETP.GE.U32.AND P1, PT, R26.reuse, 0x4, PT ;  /* 0x000000041a00780c */ /* 0x040fe20003f26070 */
[----:B------:R-:W-:Y:S01]  /*0370*/  IMAD.MOV.U32 R0, RZ, RZ, RZ ;  /* 0x000000ffff007224 */ /* 0x000fe200078e00ff */
[----:B------:R-:W-:-:S04]  /*0380*/  LOP3.LUT R9, R26, 0x3, RZ, 0xc0, !PT ;  /* 0x000000031a097812 */ /* 0x000fc800078ec0ff */
[----:B------:R-:W-:-:S07]  /*0390*/  ISETP.NE.AND P0, PT, R9, RZ, PT ;  /* 0x000000ff0900720c */ /* 0x000fce0003f05270 */
[----:B------:R-:W-:Y:S06]  /*03a0*/  @!P1 BRA `(.L_x_96) ;  /* 0x0000000000689947 */ /* 0x000fec0003800000 */
[----:B------:R-:W0:Y:S01]  /*03b0*/  LDC.64 R2, c[0x0][0x380] ;  /* 0x0000e000ff027b82 */ /* 0x000e220000000a00 */
[----:B------:R-:W-:Y:S01]  /*03c0*/  IADD3 R12, P1, PT, R18, 0x8, RZ ;  /* 0x00000008120c7810 */ /* 0x000fe20007f3e0ff */
[----:B------:R-:W-:Y:S01]  /*03d0*/  HFMA2 R10, -RZ, RZ, 0, 0 ;  /* 0x00000000ff0a7431 */ /* 0x000fe200000001ff */
[----:B------:R-:W-:Y:S01]  /*03e0*/  LOP3.LUT R0, R26, 0x7ffffffc, RZ, 0xc0, !PT ;  /* 0x7ffffffc1a007812 */ /* 0x000fe200078ec0ff */
[----:B------:R-:W-:Y:S02]  /*03f0*/  BSSY.RECONVERGENT B0, `(.L_x_96) ;  /* 0x0000015000007945 */ /* 0x000fe40003800200 */
[----:B------:R-:W-:Y:S02]  /*0400*/  IMAD.X R29, RZ, RZ, R19, P1 ;  /* 0x000000ffff1d7224 */ /* 0x000fe400008e0613 */
[----:B------:R-:W-:-:S07]  /*0410*/  IMAD.MOV R8, RZ, RZ, -R0 ;  /* 0x000000ffff087224 */ /* 0x000fce00078e0a00 */
.L_x_97:
[----:B------:R-:W-:-:S04]  /*0420*/  IMAD.IADD R5, R25, 0x1, R10 ;  /* 0x0000000119057824 */ /* 0x000fc800078e020a */
[----:B0-----:R-:W-:-:S05]  /*0430*/  IMAD.WIDE.U32 R4, R5, 0x4, R2 ;  /* 0x0000000405047825 */ /* 0x001fca00078e0002 */
[----:B-1----:R-:W2:Y:S01]  /*0440*/  LDG.E R11, desc[UR36][R4.64] ;  /* 0x00000024040b7981 */ /* 0x002ea2000c1e1900 */
[----:B------:R-:W-:Y:S01]  /*0450*/  MOV R6, R12 ;  /* 0x0000000c00067202 */ /* 0x000fe20000000f00 */
[----:B------:R-:W-:-:S05]  /*0460*/  IMAD.MOV.U32 R7, RZ, RZ, R29 ;  /* 0x000000ffff077224 */ /* 0x000fca00078e001d */
[----:B--2---:R1:W-:Y:S04]  /*0470*/  ST.E desc[UR36][R6.64+-0x8], R11 ;  /* 0xfffff80b06007985 */ /* 0x0043e8000c101924 */
[----:B------:R-:W2:Y:S04]  /*0480*/  LDG.E R13, desc[UR36][R4.64+0x4] ;  /* 0x00000424040d7981 */ /* 0x000ea8000c1e1900 */
[----:B--2---:R1:W-:Y:S04]  /*0490*/  ST.E desc[UR36][R6.64+-0x4], R13 ;  /* 0xfffffc0d06007985 */ /* 0x0043e8000c101924 */
[----:B------:R-:W2:Y:S04]  /*04a0*/  LDG.E R15, desc[UR36][R4.64+0x8] ;  /* 0x00000824040f7981 */ /* 0x000ea8000c1e1900 */
[----:B--2---:R1:W-:Y:S04]  /*04b0*/  ST.E desc[UR36][R6.64], R15 ;  /* 0x0000000f06007985 */ /* 0x0043e8000c101924 */
[----:B------:R-:W2:Y:S01]  /*04c0*/  LDG.E R21, desc[UR36][R4.64+0xc] ;  /* 0x00000c2404157981 */ /* 0x000ea2000c1e1900 */
[----:B------:R-:W-:Y:S01]  /*04d0*/  VIADD R8, R8, 0x4 ;  /* 0x0000000408087836 */ /* 0x000fe20000000000 */
[----:B------:R-:W-:-:S02]  /*04e0*/  IADD3 R12, P2, PT, R6, 0x10, RZ ;  /* 0x00000010060c7810 */ /* 0x000fc40007f5e0ff */
[----:B------:R-:W-:Y:S02]  /*04f0*/  IADD3 R10, PT, PT, R10, 0x4, RZ ;  /* 0x000000040a0a7810 */ /* 0x000fe40007ffe0ff */
[----:B------:R-:W-:Y:S01]  /*0500*/  ISETP.NE.AND P1, PT, R8, RZ, PT ;  /* 0x000000ff0800720c */ /* 0x000fe20003f25270 */
[----:B------:R-:W-:Y:S01]  /*0510*/  IMAD.X R29, RZ, RZ, R7, P2 ;  /* 0x000000ffff1d7224 */ /* 0x000fe200010e0607 */
[----:B--2---:R1:W-:Y:S11]  /*0520*/  ST.E desc[UR36][R6.64+0x4], R21 ;  /* 0x0000041506007985 */ /* 0x0043f6000c101924 */
[----:B------:R-:W-:Y:S05]  /*0530*/  @P1 BRA `(.L_x_97) ;  /* 0xfffffffc00b81947 */ /* 0x000fea000383ffff */
[----:B------:R-:W-:Y:S05]  /*0540*/  BSYNC.RECONVERGENT B0 ;  /* 0x0000000000007941 */ /* 0x000fea0003800200 */
.L_x_96:
[----:B------:R-:W-:Y:S05]  /*0550*/  @!P0 BRA `(.L_x_95) ;  /* 0x00000000004c8947 */ /* 0x000fea0003800000 */
[----:B------:R-:W0:Y:S01]  /*0560*/  LDC.64 R4, c[0x0][0x380] ;  /* 0x0000e000ff047b82 */ /* 0x000e220000000a00 */
[----:B------:R-:W-:-:S04]  /*0570*/  IMAD.IADD R3, R25, 0x1, R0 ;  /* 0x0000000119037824 */ /* 0x000fc800078e0200 */
[----:B0-----:R-:W-:-:S06]  /*0580*/  IMAD.WIDE.U32 R4, R3, 0x4, R4 ;  /* 0x0000000403047825 */ /* 0x001fcc00078e0004 */
[----:B------:R-:W2:Y:S01]  /*0590*/  LDG.E R5, desc[UR36][R4.64] ;  /* 0x0000002404057981 */ /* 0x000ea2000c1e1900 */
[----:B------:R-:W-:Y:S01]  /*05a0*/  IMAD.WIDE.U32 R2, R0, 0x4, R18 ;  /* 0x0000000400027825 */ /* 0x000fe200078e0012 */
[----:B------:R-:W-:-:S04]  /*05b0*/  ISETP.NE.AND P0, PT, R9, 0x1, PT ;  /* 0x000000010900780c */ /* 0x000fc80003f05270 */
[----:B--2---:R0:W-:Y:S09]  /*05c0*/  ST.E desc[UR36][R2.64], R5 ;  /* 0x0000000502007985 */ /* 0x0041f2000c101924 */
[----:B------:R-:W-:Y:S05]  /*05d0*/  @!P0 BRA `(.L_x_95) ;  /* 0x00000000002c8947 */ /* 0x000fea0003800000 */
[----:B0-----:R-:W0:Y:S01]  /*05e0*/  LDC.64 R4, c[0x0][0x380] ;  /* 0x0000e000ff047b82 */ /* 0x001e220000000a00 */
[----:B------:R-:W-:-:S05]  /*05f0*/  IADD3 R0, P0, PT, R25, R0, RZ ;  /* 0x0000000019007210 */ /* 0x000fca0007f1e0ff */
[----:B-1----:R-:W-:Y:S01]  /*0600*/  IMAD.X R6, RZ, RZ, RZ, P0 ;  /* 0x000000ffff067224 */ /* 0x002fe200000e06ff */
[----:B0-----:R-:W-:-:S04]  /*0610*/  LEA R4, P0, R0, R4, 0x2 ;  /* 0x0000000400047211 */ /* 0x001fc800078010ff */
[----:B------:R-:W-:-:S05]  /*0620*/  LEA.HI.X R5, R0, R5, R6, 0x2, P0 ;  /* 0x0000000500057211 */ /* 0x000fca00000f1406 */
[----:B------:R-:W2:Y:S01]  /*0630*/  LDG.E R7, desc[UR36][R4.64+0x4] ;  /* 0x0000042404077981 */ /* 0x000ea2000c1e1900 */
[----:B------:R-:W-:-:S03]  /*0640*/  ISETP.NE.AND P0, PT, R9, 0x2, PT ;  /* 0x000000020900780c */ /* 0x000fc60003f05270 */
[----:B--2---:R2:W-:Y:S10]  /*0650*/  ST.E desc[UR36][R2.64+0x4], R7 ;  /* 0x0000040702007985 */ /* 0x0045f4000c101924 */
[----:B------:R-:W-:Y:S05]  /*0660*/  @!P0 BRA `(.L_x_95) ;  /* 0x0000000000088947 */ /* 0x000fea0003800000 */
[----:B------:R-:W3:Y:S04]  /*0670*/  LDG.E R5, desc[UR36][R4.64+0x8] ;  /* 0x0000082404057981 */ /* 0x000ee8000c1e1900 */
[----:B---3--:R3:W-:Y:S02]  /*0680*/  ST.E desc[UR36][R2.64+0x8], R5 ;  /* 0x0000080502007985 */ /* 0x0087e4000c101924 */
.L_x_95:
[----:B------:R-:W-:-:S13]  /*0690*/  ISETP.GE.AND P0, PT, R23, 0x1, PT ;  /* 0x000000011700780c */ /* 0x000fda0003f06270 */
[----:B------:R-:W-:Y:S05]  /*06a0*/  @!P0 BRA `(.L_x_98) ;  /* 0x0000000000d08947 */ /* 0x000fea0003800000 */
[----:B------:R-:W-:Y:S01]  /*06b0*/  IMAD.IADD R27, R24, 0x1, -R27 ;  /* 0x00000001181b7824 */ /* 0x000fe200078e0a1b */
[----:B------:R-:W-:Y:S02]  /*06c0*/  LOP3.LUT R0, R23, 0x3, RZ, 0xc0, !PT ;  /* 0x0000000317007812 */ /* 0x000fe400078ec0ff */
[----:B-12---:R-:W-:Y:S02]  /*06d0*/  MOV R7, RZ ;  /* 0x000000ff00077202 */ /* 0x006fe40000000f00 */
[----:B------:R-:W-:Y:S02]  /*06e0*/  ISETP.GT.U32.AND P1, PT, R27, -0x4, PT ;  /* 0xfffffffc1b00780c */ /* 0x000fe40003f24070 */
[----:B------:R-:W-:-:S11]  /*06f0*/  ISETP.NE.AND P0, PT, R0, RZ, PT ;  /* 0x000000ff0000720c */ /* 0x000fd60003f05270 */
[----:B------:R-:W-:Y:S05]  /*0700*/  @P1 BRA `(.L_x_99) ;  /* 0x0000000000501947 */ /* 0x000fea0003800000 */
[----:B------:R-:W-:Y:S01]  /*0710*/  BSSY.RECONVERGENT B0, `(.L_x_99) ;  /* 0x0000013000007945 */ /* 0x000fe20003800200 */
[----:B------:R-:W-:Y:S01]  /*0720*/  LOP3.LUT R7, R23, 0x7ffffffc, RZ, 0xc0, !PT ;  /* 0x7ffffffc17077812 */ /* 0x000fe200078ec0ff */
[----:B------:R-:W-:-:S07]  /*0730*/  IMAD.MOV.U32 R9, RZ, RZ, RZ ;  /* 0x000000ffff097224 */ /* 0x000fce00078e00ff */
.L_x_100:
[----:B01-3--:R-:W-:-:S05]  /*0740*/  IADD3 R2, P1, PT, R24, R9, RZ ;  /* 0x0000000918027210 */ /* 0x00bfca0007f3e0ff */
[----:B------:R-:W-:Y:S01]  /*0750*/  IMAD.X R3, RZ, RZ, RZ, P1 ;  /* 0x000000ffff037224 */ /* 0x000fe200008e06ff */
        /* <DEDUP_REMOVED lines=14> */
[----:B------:R-:W-:Y:S05]  /*0840*/  BSYNC.RECONVERGENT B0 ;  /* 0x0000000000007941 */ /* 0x000fea0003800200 */
.L_x_99:
[----:B------:R-:W-:Y:S05]  /*0850*/  @!P0 BRA `(.L_x_98) ;  /* 0x0000000000648947 */ /* 0x000fea0003800000 */
[----:B01-3--:R-:W-:-:S04]  /*0860*/  IADD3 R2, P0, PT, R24, R7, RZ ;  /* 0x0000000718027210 */ /* 0x00bfc80007f1e0ff */
[----:B------:R-:W-:Y:S02]  /*0870*/  IADD3.X R3, PT, PT, RZ, RZ, RZ, P0, !PT ;  /* 0x000000ffff037210 */ /* 0x000fe400007fe4ff */
[----:B------:R-:W-:-:S04]  /*0880*/  LEA R4, P0, R2, UR39, 0x2 ;  /* 0x0000002702047c11 */ /* 0x000fc8000f8010ff */
[----:B------:R-:W-:-:S06]  /*0890*/  LEA.HI.X R5, R2, UR40, R3, 0x2, P0 ;  /* 0x0000002802057c11 */ /* 0x000fcc00080f1403 */
[----:B------:R-:W2:Y:S01]  /*08a0*/  LDG.E R5, desc[UR36][R4.64+-0x4] ;  /* 0xfffffc2404057981 */ /* 0x000ea2000c1e1900 */
[----:B------:R-:W-:Y:S01]  /*08b0*/  IMAD.WIDE.U32 R2, R7, 0x4, R16 ;  /* 0x0000000407027825 */ /* 0x000fe200078e0010 */
[----:B------:R-:W-:-:S04]  /*08c0*/  ISETP.NE.AND P0, PT, R0, 0x1, PT ;  /* 0x000000010000780c */ /* 0x000fc80003f05270 */
[----:B--2---:R4:W-:Y:S09]  /*08d0*/  ST.E desc[UR36][R2.64], R5 ;  /* 0x0000000502007985 */ /* 0x0049f2000c101924 */
[----:B------:R-:W-:Y:S05]  /*08e0*/  @!P0 BRA `(.L_x_98) ;  /* 0x0000000000408947 */ /* 0x000fea0003800000 */
[----:B----4-:R-:W-:-:S05]  /*08f0*/  VIADD R5, R7, 0x1 ;  /* 0x0000000107057836 */ /* 0x010fca0000000000 */
[----:B------:R-:W-:-:S05]  /*0900*/  IADD3 R5, P0, PT, R24, R5, RZ ;  /* 0x0000000518057210 */ /* 0x000fca0007f1e0ff */
[----:B------:R-:W-:Y:S01]  /*0910*/  IMAD.X R6, RZ, RZ, RZ, P0 ;  /* 0x000000ffff067224 */ /* 0x000fe200000e06ff */
[----:B------:R-:W-:-:S04]  /*0920*/  LEA R4, P0, R5, UR39, 0x2 ;  /* 0x0000002705047c11 */ /* 0x000fc8000f8010ff */
[----:B------:R-:W-:-:S06]  /*0930*/  LEA.HI.X R5, R5, UR40, R6, 0x2, P0 ;  /* 0x0000002805057c11 */ /* 0x000fcc00080f1406 */
[----:B------:R-:W2:Y:S01]  /*0940*/  LDG.E R5, desc[UR36][R4.64+-0x4] ;  /* 0xfffffc2404057981 */ /* 0x000ea2000c1e1900 */
[----:B------:R-:W-:-:S03]  /*0950*/  ISETP.NE.AND P0, PT, R0, 0x2, PT ;  /* 0x000000020000780c */ /* 0x000fc60003f05270 */
[----:B--2---:R0:W-:Y:S10]  /*0960*/  ST.E desc[UR36][R2.64+0x4], R5 ;  /* 0x0000040502007985 */ /* 0x0041f4000c101924 */
[----:B------:R-:W-:Y:S05]  /*0970*/  @!P0 BRA `(.L_x_98) ;  /* 0x00000000001c8947 */ /* 0x000fea0003800000 */
[----:B------:R-:W-:-:S05]  /*0980*/  VIADD R7, R7, 0x2 ;  /* 0x0000000207077836 */ /* 0x000fca0000000000 */
[----:B------:R-:W-:-:S04]  /*0990*/  IADD3 R7, P0, PT, R24, R7, RZ ;  /* 0x0000000718077210 */ /* 0x000fc80007f1e0ff */
[----:B------:R-:W-:Y:S02]  /*09a0*/  IADD3.X R0, PT, PT, RZ, RZ, RZ, P0, !PT ;  /* 0x000000ffff007210 */ /* 0x000fe400007fe4ff */
[----:B------:R-:W-:-:S04]  /*09b0*/  LEA R4, P0, R7, UR39, 0x2 ;  /* 0x0000002707047c11 */ /* 0x000fc8000f8010ff */
[----:B0-----:R-:W-:-:S06]  /*09c0*/  LEA.HI.X R5, R7, UR40, R0, 0x2, P0 ;  /* 0x0000002807057c11 */ /* 0x001fcc00080f1400 */
[----:B------:R-:W2:Y:S04]  /*09d0*/  LDG.E R5, desc[UR36][R4.64+-0x4] ;  /* 0xfffffc2404057981 */ /* 0x000ea8000c1e1900 */
[----:B--2---:R0:W-:Y:S02]  /*09e0*/  ST.E desc[UR36][R2.64+0x8], R5 ;  /* 0x0000080502007985 */ /* 0x0041e4000c101924 */
.L_x_98:
[----:B0--34-:R-:W0:Y:S01]  /*09f0*/  LDC.64 R4, c[0x0][0x380] ;  /* 0x0000e000ff047b82 */ /* 0x019e220000000a00 */
[----:B------:R-:W-:Y:S01]  /*0a00*/  VIMNMX R0, PT, PT, R26, R23, PT ;  /* 0x000000171a007248 */ /* 0x000fe20003fe0100 */
[----:B-12---:R-:W-:Y:S02]  /*0a10*/  IMAD.MOV.U32 R7, RZ, RZ, RZ ;  /* 0x000000ffff077224 */ /* 0x006fe400078e00ff */
[----:B------:R-:W-:Y:S01]  /*0a20*/  IMAD.MOV.U32 R3, RZ, RZ, RZ ;  /* 0x000000ffff037224 */ /* 0x000fe200078e00ff */
[----:B------:R-:W-:Y:S01]  /*0a30*/  ISETP.GE.AND P0, PT, R0, 0x1, PT ;  /* 0x000000010000780c */ /* 0x000fe20003f06270 */
[----:B------:R-:W-:Y:S02]  /*0a40*/  IMAD.MOV.U32 R9, RZ, RZ, RZ ;  /* 0x000000ffff097224 */ /* 0x000fe400078e00ff */
[----:B0-----:R-:W-:-:S10]  /*0a50*/  IMAD.WIDE.U32 R4, R25, 0x4, R4 ;  /* 0x0000000419047825 */ /* 0x001fd400078e0004 */
[----:B------:R-:W-:Y:S05]  /*0a60*/  @!P0 BRA `(.L_x_101) ;  /* 0x0000000000608947 */ /* 0x000fea0003800000 */
[----:B------:R-:W-:Y:S01]  /*0a70*/  HFMA2 R9, -RZ, RZ, 0, 0 ;  /* 0x00000000ff097431 */ /* 0x000fe200000001ff */
[----:B------:R-:W-:Y:S01]  /*0a80*/  BSSY.RECONVERGENT B0, `(.L_x_101) ;  /* 0x0000016000007945 */ /* 0x000fe20003800200 */
[----:B------:R-:W-:Y:S02]  /*0a90*/  IMAD.MOV.U32 R3, RZ, RZ, RZ ;  /* 0x000000ffff037224 */ /* 0x000fe400078e00ff */
[----:B------:R-:W-:-:S07]  /*0aa0*/  IMAD.MOV.U32 R7, RZ, RZ, RZ ;  /* 0x000000ffff077224 */ /* 0x000fce00078e00ff */
.L_x_102:
        /* <DEDUP_REMOVED lines=13> */
[----:B------:R-:W-:Y:S02]  /*0b80*/  @P1 IMAD.MOV R21, RZ, RZ, R7 ;  /* 0x000000ffff151224 */ /* 0x000fe400078e0207 */
[----:B------:R-:W-:Y:S01]  /*0b90*/  IMAD.MOV.U32 R3, RZ, RZ, R0 ;  /* 0x000000ffff037224 */ /* 0x000fe200078e0000 */
[----:B------:R-:W-:Y:S02]  /*0ba0*/  ISETP.GE.AND P0, PT, R0, R23, PT ;  /* 0x000000170000720c */ /* 0x000fe40003f06270 */
[----:B------:R-:W-:-:S02]  /*0bb0*/  ISETP.LT.AND P1, PT, R21, R26, PT ;  /* 0x0000001a1500720c */ /* 0x000fc40003f21270 */
[----:B------:R-:W-:-:S11]  /*0bc0*/  MOV R7, R21 ;  /* 0x0000001500077202 */ /* 0x000fd60000000f00 */
[----:B0-----:R-:W-:Y:S05]  /*0bd0*/  @!P0 BRA P1, `(.L_x_102) ;  /* 0xfffffffc00b48947 */ /* 0x001fea000083ffff */
[----:B------:R-:W-:Y:S05]  /*0be0*/  BSYNC.RECONVERGENT B0 ;  /* 0x0000000000007941 */ /* 0x000fea0003800200 */
.L_x_101:
[----:B------:R-:W-:Y:S01]  /*0bf0*/  ISETP.GE.AND P0, PT, R7, R26, PT ;  /* 0x0000001a0700720c */ /* 0x000fe20003f06270 */
[----:B------:R-:W-:Y:S01]  /*0c00*/  BSSY.RECONVERGENT B0, `(.L_x_103) ;  /* 0x000002f000007945 */ /* 0x000fe20003800200 */
[----:B------:R-:W-:-:S11]  /*0c10*/  IMAD.MOV.U32 R15, RZ, RZ, R9 ;  /* 0x000000ffff0f7224 */ /* 0x000fd600078e0009 */
[----:B------:R-:W-:Y:S05]  /*0c20*/  @P0 BRA `(.L_x_104) ;  /* 0x0000000000b00947 */ /* 0x000fea0003800000 */
[--C-:B------:R-:W-:Y:S01]  /*0c30*/  IMAD.IADD R0, R26, 0x1, -R7.reuse ;  /* 0x000000011a007824 */ /* 0x100fe200078e0a07 */
[----:B------:R-:W-:Y:S01]  /*0c40*/  BSSY.RECONVERGENT B1, `(.L_x_105) ;  /* 0x0000017000017945 */ /* 0x000fe20003800200 */
[----:B------:R-:W-:Y:S01]  /*0c50*/  MOV R15, R9 ;  /* 0x00000009000f7202 */ /* 0x000fe20000000f00 */
[----:B------:R-:W-:Y:S02]  /*0c60*/  IMAD.MOV.U32 R21, RZ, RZ, R7 ;  /* 0x000000ffff157224 */ /* 0x000fe400078e0007 */
[----:B------:R-:W-:-:S13]  /*0c70*/  LOP3.LUT P0, R0, R0, 0x3, RZ, 0xc0, !PT ;  /* 0x0000000300007812 */ /* 0x000fda000780c0ff */
[----:B------:R-:W-:Y:S05]  /*0c80*/  @!P0 BRA `(.L_x_106) ;  /* 0x0000000000488947 */ /* 0x000fea0003800000 */
[----:B------:R-:W-:-:S05]  /*0c90*/  IMAD.WIDE R12, R7, 0x4, R18 ;  /* 0x00000004070c7825 */ /* 0x000fca00078e0212 */
[----:B------:R-:W2:Y:S01]  /*0ca0*/  LD.E R25, desc[UR36][R12.64] ;  /* 0x000000240c197980 */ /* 0x000ea2000c101900 */
[----:B------:R-:W-:Y:S01]  /*0cb0*/  IMAD.WIDE.U32 R10, R9, 0x4, R4 ;  /* 0x00000004090a7825 */ /* 0x000fe200078e0004 */
[----:B------:R-:W-:-:S03]  /*0cc0*/  ISETP.NE.AND P0, PT, R0, 0x1, PT ;  /* 0x000000010000780c */ /* 0x000fc60003f05270 */
[----:B------:R-:W-:Y:S02]  /*0cd0*/  VIADD R21, R7, 0x1 ;  /* 0x0000000107157836 */ /* 0x000fe40000000000 */
[----:B------:R-:W-:Y:S01]  /*0ce0*/  VIADD R15, R9, 0x1 ;  /* 0x00000001090f7836 */ /* 0x000fe20000000000 */
[----:B--2---:R0:W-:Y:S07]  /*0cf0*/  STG.E desc[UR36][R10.64], R25 ;  /* 0x000000190a007986 */ /* 0x0041ee000c101924 */
[----:B------:R-:W-:Y:S05]  /*0d00*/  @!P0 BRA `(.L_x_106) ;  /* 0x0000000000288947 */ /* 0x000fea0003800000 */
[----:B0-----:R-:W2:Y:S01]  /*0d10*/  LD.E R25, desc[UR36][R12.64+0x4] ;  /* 0x000004240c197980 */ /* 0x001ea2000c101900 */
[----:B------:R-:W-:Y:S01]  /*0d20*/  ISETP.NE.AND P0, PT, R0, 0x2, PT ;  /* 0x000000020000780c */ /* 0x000fe20003f05270 */
[----:B------:R-:W-:Y:S01]  /*0d30*/  VIADD R15, R9, 0x2 ;  /* 0x00000002090f7836 */ /* 0x000fe20000000000 */
[----:B------:R-:W-:Y:S01]  /*0d40*/  IADD3 R21, PT, PT, R7, 0x2, RZ ;  /* 0x0000000207157810 */ /* 0x000fe20007ffe0ff */
[----:B--2---:R1:W-:Y:S10]  /*0d50*/  STG.E desc[UR36][R10.64+0x4], R25 ;  /* 0x000004190a007986 */ /* 0x0043f4000c101924 */
[----:B------:R-:W-:Y:S05]  /*0d60*/  @!P0 BRA `(.L_x_106) ;  /* 0x0000000000108947 */ /* 0x000fea0003800000 */
[----:B------:R-:W2:Y:S01]  /*0d70*/  LD.E R13, desc[UR36][R12.64+0x8] ;  /* 0x000008240c0d7980 */ /* 0x000ea2000c101900 */
[----:B------:R-:W-:Y:S02]  /*0d80*/  VIADD R15, R9, 0x3 ;  /* 0x00000003090f7836 */ /* 0x000fe40000000000 */
[----:B------:R-:W-:Y:S01]  /*0d90*/  VIADD R21, R7, 0x3 ;  /* 0x0000000307157836 */ /* 0x000fe20000000000 */
[----:B--2---:R2:W-:Y:S06]  /*0da0*/  STG.E desc[UR36][R10.64+0x8], R13 ;  /* 0x0000080d0a007986 */ /* 0x0045ec000c101924 */
.L_x_106:
[----:B------:R-:W-:Y:S05]  /*0db0*/  BSYNC.RECONVERGENT B1 ;  /* 0x0000000000017941 */ /* 0x000fea0003800200 */
.L_x_105:
[----:B------:R-:W-:-:S04]  /*0dc0*/  IADD3 R0, PT, PT, -R26, R7, RZ ;  /* 0x000000071a007210 */ /* 0x000fc80007ffe1ff */
[----:B------:R-:W-:-:S13]  /*0dd0*/  ISETP.GT.U32.AND P0, PT, R0, -0x4, PT ;  /* 0xfffffffc0000780c */ /* 0x000fda0003f04070 */
[----:B------:R-:W-:Y:S05]  /*0de0*/  @P0 BRA `(.L_x_104) ;  /* 0x0000000000400947 */ /* 0x000fea0003800000 */
[----:B------:R-:W-:-:S07]  /*0df0*/  VIADD R29, R26, 0xffffffff ;  /* 0xffffffff1a1d7836 */ /* 0x000fce0000000000 */
.L_x_107:
[----:B------:R-:W-:-:S05]  /*0e00*/  IMAD.WIDE R8, R21, 0x4, R18 ;  /* 0x0000000415087825 */ /* 0x000fca00078e0212 */
[----:B0123--:R-:W2:Y:S01]  /*0e10*/  LD.E R11, desc[UR36][R8.64] ;  /* 0x00000024080b7980 */ /* 0x00fea2000c101900 */
[----:B------:R-:W-:-:S05]  /*0e20*/  IMAD.WIDE.U32 R6, R15, 0x4, R4 ;  /* 0x000000040f067825 */ /* 0x000fca00078e0004 */
[----:B--2---:R3:W-:Y:S04]  /*0e30*/  STG.E desc[UR36][R6.64], R11 ;  /* 0x0000000b06007986 */ /* 0x0047e8000c101924 */
[----:B------:R-:W2:Y:S04]  /*0e40*/  LD.E R13, desc[UR36][R8.64+0x4] ;  /* 0x00000424080d7980 */ /* 0x000ea8000c101900 */
[----:B--2---:R3:W-:Y:S04]  /*0e50*/  STG.E desc[UR36][R6.64+0x4], R13 ;  /* 0x0000040d06007986 */ /* 0x0047e8000c101924 */
[----:B------:R-:W2:Y:S04]  /*0e60*/  LD.E R25, desc[UR36][R8.64+0x8] ;  /* 0x0000082408197980 */ /* 0x000ea8000c101900 */
[----:B--2---:R3:W-:Y:S04]  /*0e70*/  STG.E desc[UR36][R6.64+0x8], R25 ;  /* 0x0000081906007986 */ /* 0x0047e8000c101924 */
[----:B------:R-:W2:Y:S01]  /*0e80*/  LD.E R27, desc[UR36][R8.64+0xc] ;  /* 0x00000c24081b7980 */ /* 0x000ea2000c101900 */
[C---:B------:R-:W-:Y:S01]  /*0e90*/  VIADD R0, R21.reuse, 0x3 ;  /* 0x0000000315007836 */ /* 0x040fe20000000000 */
[----:B------:R-:W-:Y:S01]  /*0ea0*/  IADD3 R21, PT, PT, R21, 0x4, RZ ;  /* 0x0000000415157810 */ /* 0x000fe20007ffe0ff */
[----:B------:R-:W-:-:S03]  /*0eb0*/  VIADD R15, R15, 0x4 ;  /* 0x000000040f0f7836 */ /* 0x000fc60000000000 */
[----:B------:R-:W-:Y:S01]  /*0ec0*/  ISETP.GE.AND P0, PT, R0, R29, PT ;  /* 0x0000001d0000720c */ /* 0x000fe20003f06270 */
[----:B--2---:R3:W-:-:S12]  /*0ed0*/  STG.E desc[UR36][R6.64+0xc], R27 ;  /* 0x00000c1b06007986 */ /* 0x0047d8000c101924 */
[----:B------:R-:W-:Y:S05]  /*0ee0*/  @!P0 BRA `(.L_x_107) ;  /* 0xfffffffc00c48947 */ /* 0x000fea000383ffff */
.L_x_104:
[----:B------:R-:W-:Y:S05]  /*0ef0*/  BSYNC.RECONVERGENT B0 ;  /* 0x0000000000007941 */ /* 0x000fea0003800200 */
.L_x_103:
[----:B------:R-:W-:Y:S01]  /*0f00*/  MOV R2, 0x38 ;  /* 0x0000003800027802 */ /* 0x000fe20000000f00 */
[----:B------:R-:W-:Y:S01]  /*0f10*/  BSSY.RECONVERGENT B0, `(.L_x_108) ;  /* 0x000000c000007945 */ /* 0x000fe20003800200 */
[----:B------:R-:W-:Y:S02]  /*0f20*/  ISETP.GE.AND P0, PT, R3, R23, PT ;  /* 0x000000170300720c */ /* 0x000fe40003f06270 */
[----:B---3--:R3:W4:Y:S11]  /*0f30*/  LDC.64 R6, c[0x4][R2] ;  /* 0x0100000002067b82 */ /* 0x0087360000000a00 */
[----:B---3--:R-:W-:Y:S05]  /*0f40*/  @P0 BRA `(.L_x_109) ;  /* 0x0000000000200947 */ /* 0x008fea0003800000 */
.L_x_110:
[----:B---3--:R-:W-:-:S06]  /*0f50*/  IMAD.WIDE R8, R3, 0x4, R16 ;  /* 0x0000000403087825 */ /* 0x008fcc00078e0210 */
[----:B------:R-:W3:Y:S01]  /*0f60*/  LD.E R9, desc[UR36][R8.64] ;  /* 0x0000002408097980 */ /* 0x000ee2000c101900 */
[----:B012---:R-:W-:-:S04]  /*0f70*/  IMAD.WIDE.U32 R10, R15, 0x4, R4 ;  /* 0x000000040f0a7825 */ /* 0x007fc800078e0004 */
[----:B------:R-:W-:Y:S02]  /*0f80*/  VIADD R3, R3, 0x1 ;  /* 0x0000000103037836 */ /* 0x000fe40000000000 */
[----:B------:R-:W-:-:S03]  /*0f90*/  VIADD R15, R15, 0x1 ;  /* 0x000000010f0f7836 */ /* 0x000fc60000000000 */
[----:B------:R-:W-:Y:S01]  /*0fa0*/  ISETP.GE.AND P0, PT, R3, R23, PT ;  /* 0x000000170300720c */ /* 0x000fe20003f06270 */
[----:B---3--:R3:W-:-:S12]  /*0fb0*/  STG.E desc[UR36][R10.64], R9 ;  /* 0x000000090a007986 */ /* 0x0087d8000c101924 */
[----:B------:R-:W-:Y:S05]  /*0fc0*/  @!P0 BRA `(.L_x_110) ;  /* 0xfffffffc00e08947 */ /* 0x000fea000383ffff */
.L_x_109:
[----:B------:R-:W-:Y:S05]  /*0fd0*/  BSYNC.RECONVERGENT B0 ;  /* 0x0000000000007941 */ /* 0x000fea0003800200 */
.L_x_108:
[----:B------:R-:W-:Y:S01]  /*0fe0*/  IMAD.MOV.U32 R4, RZ, RZ, R18 ;  /* 0x000000ffff047224 */ /* 0x000fe200078e0012 */
[----:B------:R-:W-:-:S07]  /*0ff0*/  MOV R5, R19 ;  /* 0x0000001300057202 */ /* 0x000fce0000000f00 */
[----:B------:R-:W-:-:S07]  /*1000*/  LEPC R20, `(.L_x_111) ;  /* 0x000000001014794e */ /* 0x000fce0000000000 */
[----:B01234-:R-:W-:Y:S05]  /*1010*/  CALL.ABS.NOINC R6 ;  /* 0x0000000006007343 */ /* 0x01ffea0003c00000 */
.L_x_111:
[----:B------:R-:W0:Y:S01]  /*1020*/  LDC.64 R2, c[0x4][R2] ;  /* 0x0100000002027b82 */ /* 0x000e220000000a00 */
[----:B------:R-:W-:Y:S02]  /*1030*/  IMAD.MOV.U32 R4, RZ, RZ, R16 ;  /* 0x000000ffff047224 */ /* 0x000fe400078e0010 */
[----:B------:R-:W-:-:S07]  /*1040*/  IMAD.MOV.U32 R5, RZ, RZ, R17 ;  /* 0x000000ffff057224 */ /* 0x000fce00078e0011 */
[----:B------:R-:W-:-:S07]  /*1050*/  LEPC R20, `(.L_x_112) ;  /* 0x000000001014794e */ /* 0x000fce0000000000 */
[----:B0-----:R-:W-:Y:S05]  /*1060*/  CALL.ABS.NOINC R2 ;  /* 0x0000000002007343 */ /* 0x001fea0003c00000 */
.L_x_112:
[----:B------:R-:W-:Y:S05]  /*1070*/  WARPSYNC.ALL ;  /* 0x0000000000007948 */ /* 0x000fea0003800000 */
[----:B------:R-:W-:Y:S01]  /*1080*/  BAR.SYNC.DEFER_BLOCKING 0x0 ;  /* 0x0000000000007b1d */ /* 0x000fe20000010000 */
[----:B------:R-:W-:Y:S02]  /*1090*/  ISETP.GT.U32.AND P0, PT, R22, 0x3, PT ;  /* 0x000000031600780c */ /* 0x000fe40003f04070 */
[----:B------:R-:W-:-:S11]  /*10a0*/  SHF.R.U32.HI R22, RZ, 0x1, R22 ;  /* 0x00000001ff167819 */ /* 0x000fd60000011616 */
[----:B------:R-:W-:Y:S05]  /*10b0*/  @P0 BRA `(.L_x_113) ;  /* 0xfffffff000000947 */ /* 0x000fea000383ffff */
[----:B------:R-:W-:Y:S05]  /*10c0*/  EXIT ;  /* 0x000000000000794d */ /* 0x000fea0003800000 */
.L_x_114:
        /* <DEDUP_REMOVED lines=11> */
.L_x_188:


//--------------------- .text._Z20mergeSortWithThreadsPii --------------------------
	.section	.text._Z20mergeSortWithThreadsPii,"ax",@progbits
	.align	128
        .global         _Z20mergeSortWithThreadsPii
        .type           _Z20mergeSortWithThreadsPii,@function
        .size           _Z20mergeSortWithThreadsPii,(.L_x_189 - _Z20mergeSortWithThreadsPii)
        .other          _Z20mergeSortWithThreadsPii,@"STO_CUDA_ENTRY STV_DEFAULT"
_Z20mergeSortWithThreadsPii:
.text._Z20mergeSortWithThreadsPii:
[----:B------:R-:W0:Y:S08]  /*0000*/  LDC R1, c[0x0][0x37c] ;  /* 0x0000df00ff017b82 */ /* 0x000e300000000800 */
[----:B------:R-:W1:Y:S08]  /*0010*/  LDC R30, c[0x0][0x360] ;  /* 0x0000d800ff1e7b82 */ /* 0x000e700000000800 */
[----:B------:R-:W2:Y:S01]  /*0020*/  LDC R5, c[0x0][0x388] ;  /* 0x0000e200ff057b82 */ /* 0x000ea20000000800 */
[----:B-1----:R-:W1:Y:S01]  /*0030*/  I2F.U32.RP R0, R30 ;  /* 0x0000001e00007306 */ /* 0x002e620000209000 */
[----:B--2---:R-:W-:-:S07]  /*0040*/  ISETP.GE.AND P0, PT, R5, 0x2, PT ;  /* 0x000000020500780c */ /* 0x004fce0003f06270 */
[----:B-1----:R-:W1:Y:S02]  /*0050*/  MUFU.RCP R0, R0 ;  /* 0x0000000000007308 */ /* 0x002e640000001000 */
[----:B-1----:R-:W-:-:S06]  /*0060*/  VIADD R2, R0, 0xffffffe ;  /* 0x0ffffffe00027836 */ /* 0x002fcc0000000000 */
[----:B------:R1:W2:Y:S02]  /*0070*/  F2I.FTZ.U32.TRUNC.NTZ R3, R2 ;  /* 0x0000000200037305 */ /* 0x0002a4000021f000 */
[----:B-1----:R-:W-:Y:S02]  /*0080*/  IMAD.MOV.U32 R2, RZ, RZ, RZ ;  /* 0x000000ffff027224 */ /* 0x002fe400078e00ff */
[----:B--2---:R-:W-:-:S04]  /*0090*/  IMAD.MOV R7, RZ, RZ, -R3 ;  /* 0x000000ffff077224 */ /* 0x004fc800078e0a03 */
[----:B------:R-:W-:-:S04]  /*00a0*/  IMAD R7, R7, R30, RZ ;  /* 0x0000001e07077224 */ /* 0x000fc800078e02ff */
[----:B------:R-:W-:Y:S01]  /*00b0*/  IMAD.HI.U32 R4, R3, R7, R2 ;  /* 0x0000000703047227 */ /* 0x000fe200078e0002 */
[----:B------:R-:W-:-:S05]  /*00c0*/  IADD3 R3, PT, PT, R30, -0x1, R5 ;  /* 0xffffffff1e037810 */ /* 0x000fca0007ffe005 */
[----:B------:R-:W-:-:S04]  /*00d0*/  IMAD.HI.U32 R29, R4, R3, RZ ;  /* 0x00000003041d7227 */ /* 0x000fc800078e00ff */
[----:B------:R-:W-:Y:S01]  /*00e0*/  IMAD.MOV R0, RZ, RZ, -R29 ;  /* 0x000000ffff007224 */ /* 0x000fe200078e0a1d */
[----:B0-----:R-:W-:Y:S06]  /*00f0*/  @!P0 EXIT ;  /* 0x000000000000894d */ /* 0x001fec0003800000 */
[----:B------:R-:W0:Y:S01]  /*0100*/  S2R R28, SR_TID.X ;  /* 0x00000000001c7919 */ /* 0x000e220000002100 */
[C---:B------:R-:W-:Y:S01]  /*0110*/  IMAD R3, R30.reuse, R0, R3 ;  /* 0x000000001e037224 */ /* 0x040fe200078e0203 */
[----:B------:R-:W1:Y:S01]  /*0120*/  LDCU.64 UR38, c[0x0][0x380] ;  /* 0x00007000ff2677ac */ /* 0x000e620008000a00 */
[----:B------:R-:W-:Y:S01]  /*0130*/  ISETP.NE.U32.AND P2, PT, R30, RZ, PT ;  /* 0x000000ff1e00720c */ /* 0x000fe20003f45070 */
[----:B------:R-:W-:Y:S02]  /*0140*/  HFMA2 R27, -RZ, RZ, 0, 5.9604644775390625e-08 ;  /* 0x00000001ff1b7431 */ /* 0x000fe400000001ff */
[----:B------:R-:W-:Y:S01]  /*0150*/  ISETP.GE.U32.AND P0, PT, R3, R30, PT ;  /* 0x0000001e0300720c */ /* 0x000fe20003f06070 */
[----:B------:R-:W2:-:S12]  /*0160*/  LDCU.64 UR36, c[0x0][0x358] ;  /* 0x00006b00ff2477ac */ /* 0x000e980008000a00 */
[-C--:B------:R-:W-:Y:S01]  /*0170*/  @P0 IADD3 R3, PT, PT, R3, -R30.reuse, RZ ;  /* 0x8000001e03030210 */ /* 0x080fe20007ffe0ff */
[----:B------:R-:W-:Y:S01]  /*0180*/  @P0 VIADD R29, R29, 0x1 ;  /* 0x000000011d1d0836 */ /* 0x000fe20000000000 */
[----:B-1----:R-:W-:Y:S02]  /*0190*/  UIADD3 UR38, UP0, UPT, UR38, 0x4, URZ ;  /* 0x0000000426267890 */ /* 0x002fe4000ff1e0ff */
[----:B------:R-:W-:Y:S02]  /*01a0*/  ISETP.GE.U32.AND P1, PT, R3, R30, PT ;  /* 0x0000001e0300720c */ /* 0x000fe40003f26070 */
[----:B------:R-:W-:Y:S01]  /*01b0*/  UIADD3.X UR39, UPT, UPT, URZ, UR39, URZ, UP0, !UPT ;  /* 0x00000027ff277290 */ /* 0x000fe200087fe4ff */
[----:B0-----:R-:W-:-:S10]  /*01c0*/  IMAD.SHL.U32 R25, R28, 0x2, RZ ;  /* 0x000000021c197824 */ /* 0x001fd400078e00ff */
[----:B------:R-:W-:Y:S01]  /*01d0*/  @P1 VIADD R29, R29, 0x1 ;  /* 0x000000011d1d1836 */ /* 0x000fe20000000000 */
[----:B------:R-:W-:Y:S01]  /*01e0*/  @!P2 LOP3.LUT R29, RZ, R30, RZ, 0x33, !PT ;  /* 0x0000001eff1da212 */ /* 0x000fe200078e33ff */
[----:B------:R-:W-:Y:S01]  /*01f0*/  VIADD R26, R25, 0x2 ;  /* 0x00000002191a7836 */ /* 0x000fe20000000000 */
[----:B--2---:R-:W-:-:S07]  /*0200*/  LOP3.LUT R25, RZ, R25, RZ, 0x33, !PT ;  /* 0x00000019ff197212 */ /* 0x004fce00078e33ff */
.L_x_149:
[----:B------:R-:W-:-:S13]  /*0210*/  ISETP.GE.AND P0, PT, R29, 0x1, PT ;  /* 0x000000011d00780c */ /* 0x000fda0003f06270 */
[----:B------:R-:W-:Y:S05]  /*0220*/  @!P0 BRA `(.L_x_115) ;  /* 0x0000001400a48947 */ /* 0x000fea0003800000 */
[-C--:B------:R-:W-:Y:S01]  /*0230*/  IMAD R2, R30, R27.reuse, RZ ;  /* 0x0000001b1e027224 */ /* 0x080fe200078e02ff */
[----:B------:R-:W-:Y:S01]  /*0240*/  BSSY.RECONVERGENT B6, `(.L_x_115) ;  /* 0x0000167000067945 */ /* 0x000fe20003800200 */
[C---:B------:R-:W-:Y:S01]  /*0250*/  VIADD R24, R27.reuse, 0xffffffff ;  /* 0xffffffff1b187836 */ /* 0x040fe20000000000 */
[----:B------:R-:W-:Y:S01]  /*0260*/  LOP3.LUT R19, R27, 0xfffffff0, RZ, 0xc0, !PT ;  /* 0xfffffff01b137812 */ /* 0x000fe200078ec0ff */
[-C--:B------:R-:W-:Y:S01]  /*0270*/  IMAD R23, R26, R27.reuse, RZ ;  /* 0x0000001b1a177224 */ /* 0x080fe200078e02ff */
[----:B------:R-:W-:Y:S01]  /*0280*/  SHF.L.U32 R2, R2, 0x1, RZ ;  /* 0x0000000102027819 */ /* 0x000fe200000006ff */
[----:B------:R-:W-:Y:S02]  /*0290*/  IMAD R22, R25, R27, RZ ;  /* 0x0000001b19167224 */ /* 0x000fe400078e02ff */
[----:B------:R-:W-:-:S07]  /*02a0*/  IMAD.MOV.U32 R18, RZ, RZ, RZ ;  /* 0x000000ffff127224 */ /* 0x000fce00078e00ff */
.L_x_148:
[----:B------:R-:W0:Y:S01]  /*02b0*/  LDC R8, c[0x0][0x388] ;  /* 0x0000e200ff087b82 */ /* 0x000e220000000800 */
[-C--:B------:R-:W-:Y:S02]  /*02c0*/  IMAD R0, R30, R18.reuse, R28 ;  /* 0x000000121e007224 */ /* 0x080fe400078e021c */
[----:B------:R-:W-:Y:S02]  /*02d0*/  IMAD.MOV R3, RZ, RZ, -R2 ;  /* 0x000000ffff037224 */ /* 0x000fe400078e0a02 */
[----:B------:R-:W-:Y:S02]  /*02e0*/  IMAD R0, R0, R27, RZ ;  /* 0x0000001b00007224 */ /* 0x000fe400078e02ff */
[----:B------:R-:W-:Y:S02]  /*02f0*/  IMAD R3, R18, R3, R22 ;  /* 0x0000000312037224 */ /* 0x000fe400078e0216 */
[----:B------:R-:W-:Y:S02]  /*0300*/  IMAD.SHL.U32 R34, R0, 0x2, RZ ;  /* 0x0000000200227824 */ /* 0x000fe400078e00ff */
[----:B------:R-:W-:-:S02]  /*0310*/  IMAD R0, R2, R18, R23 ;  /* 0x0000001202007224 */ /* 0x000fc400078e0217 */
[----:B------:R-:W-:-:S05]  /*0320*/  IMAD.IADD R33, R34, 0x1, R27 ;  /* 0x0000000122217824 */ /* 0x000fca00078e021b */
[-C--:B0-----:R-:W-:Y:S02]  /*0330*/  ISETP.GT.AND P0, PT, R33, R8.reuse, PT ;  /* 0x000000082100720c */ /* 0x081fe40003f04270 */
[----:B------:R-:W-:-:S04]  /*0340*/  VIMNMX R0, PT, PT, R0, R8, PT ;  /* 0x0000000800007248 */ /* 0x000fc80003fe0100 */
[----:B------:R-:W-:-:S07]  /*0350*/  IADD3 R32, PT, PT, R0, R3, RZ ;  /* 0x0000000300207210 */ /* 0x000fce0007ffe0ff */
        /* <DEDUP_REMOVED lines=10> */
.L_x_117:
        /* <DEDUP_REMOVED lines=8> */
.L_x_118:
[----:B------:R-:W-:Y:S01]  /*0480*/  ISETP.GE.AND P6, PT, R24, RZ, PT ;  /* 0x000000ff1800720c */ /* 0x000fe20003fc6270 */
[----:B------:R-:W-:Y:S01]  /*0490*/  BSSY.RECONVERGENT B0, `(.L_x_119) ;  /* 0x0000090000007945 */ /* 0x000fe20003800200 */
[----:B------:R-:W-:Y:S02]  /*04a0*/  IMAD.MOV.U32 R16, RZ, RZ, R4 ;  /* 0x000000ffff107224 */ /* 0x000fe400078e0004 */
[----:B------:R-:W-:-:S09]  /*04b0*/  IMAD.MOV.U32 R17, RZ, RZ, R5 ;  /* 0x000000ffff117224 */ /* 0x000fd200078e0005 */
[----:B------:R-:W-:Y:S05]  /*04c0*/  @!P6 BRA `(.L_x_120) ;  /* 0x000000080030e947 */ /* 0x000fea0003800000 */
[----:B------:R-:W-:Y:S01]  /*04d0*/  ISETP.GE.U32.AND P0, PT, R27, 0x10, PT ;  /* 0x000000101b00780c */ /* 0x000fe20003f06070 */
[----:B------:R-:W-:Y:S01]  /*04e0*/  BSSY.RECONVERGENT B1, `(.L_x_121) ;  /* 0x0000038000017945 */ /* 0x000fe20003800200 */
[----:B------:R-:W-:-:S11]  /*04f0*/  HFMA2 R0, -RZ, RZ, 0, 0 ;  /* 0x00000000ff007431 */ /* 0x000fd600000001ff */
[----:B------:R-:W-:Y:S05]  /*0500*/  @!P0 BRA `(.L_x_122) ;  /* 0x0000000000d48947 */ /* 0x000fea0003800000 */
[----:B------:R-:W0:Y:S01]  /*0510*/  LDC.64 R4, c[0x0][0x380] ;  /* 0x0000e000ff047b82 */ /* 0x000e220000000a00 */
[----:B------:R-:W-:Y:S01]  /*0520*/  IADD3 R8, P1, PT, R36, 0x20, RZ ;  /* 0x0000002024087810 */ /* 0x000fe20007f3e0ff */
[----:B------:R-:W-:Y:S01]  /*0530*/  BSSY.RECONVERGENT B2, `(.L_x_123) ;  /* 0x0000031000027945 */ /* 0x000fe20003800200 */
[----:B------:R-:W-:-:S03]  /*0540*/  IMAD.MOV R0, RZ, RZ, -R19 ;  /* 0x000000ffff007224 */ /* 0x000fc600078e0a13 */
[----:B------:R-:W-:Y:S02]  /*0550*/  IMAD.X R15, RZ, RZ, R37, P1 ;  /* 0x000000ffff0f7224 */ /* 0x000fe400008e0625 */
[----:B0-----:R-:W-:-:S03]  /*0560*/  IMAD.WIDE.U32 R4, R34, 0x4, R4 ;  /* 0x0000000422047825 */ /* 0x001fc600078e0004 */
[----:B------:R-:W-:-:S05]  /*0570*/  IADD3 R10, P0, PT, R4, 0x20, RZ ;  /* 0x00000020040a7810 */ /* 0x000fca0007f1e0ff */
[----:B------:R-:W-:-:S08]  /*0580*/  IMAD.X R21, RZ, RZ, R5, P0 ;  /* 0x000000ffff157224 */ /* 0x000fd000000e0605 */
.L_x_124:
[----:B------:R-:W-:Y:S01]  /*0590*/  MOV R6, R10 ;  /* 0x0000000a00067202 */ /* 0x000fe20000000f00 */
[----:B------:R-:W-:-:S05]  /*05a0*/  IMAD.MOV.U32 R7, RZ, RZ, R21 ;  /* 0x000000ffff077224 */ /* 0x000fca00078e0015 */
[----:B0-----:R-:W2:Y:S01]  /*05b0*/  LDG.E R3, desc[UR36][R6.64+-0x20] ;  /* 0xffffe02406037981 */ /* 0x001ea2000c1e1900 */
[----:B------:R-:W-:Y:S02]  /*05c0*/  IMAD.MOV.U32 R4, RZ, RZ, R8 ;  /* 0x000000ffff047224 */ /* 0x000fe400078e0008 */
        /* <DEDUP_REMOVED lines=31> */
[----:B------:R-:W-:-:S02]  /*07c0*/  IADD3 R10, P0, PT, R6, 0x40, RZ ;  /* 0x00000040060a7810 */ /* 0x000fc40007f1e0ff */
[----:B------:R-:W-:Y:S02]  /*07d0*/  IADD3 R0, PT, PT, R0, 0x10, RZ ;  /* 0x0000001000007810 */ /* 0x000fe40007ffe0ff */
[----:B------:R-:W-:Y:S01]  /*07e0*/  IADD3 R8, P1, PT, R4, 0x40, RZ ;  /* 0x0000004004087810 */ /* 0x000fe20007f3e0ff */
[----:B----4-:R-:W-:Y:S01]  /*07f0*/  IMAD.X R21, RZ, RZ, R7, P0 ;  /* 0x000000ffff157224 */ /* 0x010fe200000e0607 */
[----:B------:R-:W-:-:S03]  /*0800*/  ISETP.NE.AND P0, PT, R0, RZ, PT ;  /* 0x000000ff0000720c */ /* 0x000fc60003f05270 */
[----:B------:R-:W-:Y:S01]  /*0810*/  IMAD.X R15, RZ, RZ, R5, P1 ;  /* 0x000000ffff0f7224 */ /* 0x000fe200008e0605 */
[----:B--2---:R0:W-:Y:S09]  /*0820*/  ST.E desc[UR36][R4.64+0x1c], R13 ;  /* 0x00001c0d04007985 */ /* 0x0041f2000c101924 */
[----:B------:R-:W-:Y:S05]  /*0830*/  @P0 BRA `(.L_x_124) ;  /* 0xfffffffc00540947 */ /* 0x000fea000383ffff */
[----:B------:R-:W-:Y:S05]  /*0840*/  BSYNC.RECONVERGENT B2 ;  /* 0x0000000000027941 */ /* 0x000fea0003800200 */
.L_x_123:
[----:B------:R-:W-:-:S07]  /*0850*/  IMAD.MOV.U32 R0, RZ, RZ, R19 ;  /* 0x000000ffff007224 */ /* 0x000fce00078e0013 */
.L_x_122:
[----:B------:R-:W-:Y:S05]  /*0860*/  BSYNC.RECONVERGENT B1 ;  /* 0x0000000000017941 */ /* 0x000fea0003800200 */
.L_x_121:
[----:B0-----:R-:W-:-:S04]  /*0870*/  LOP3.LUT R3, R27, 0xf, RZ, 0xc0, !PT ;  /* 0x0000000f1b037812 */ /* 0x001fc800078ec0ff */
[----:B------:R-:W-:-:S13]  /*0880*/  ISETP.NE.AND P0, PT, R3, RZ, PT ;  /* 0x000000ff0300720c */ /* 0x000fda0003f05270 */
[----:B------:R-:W-:Y:S05]  /*0890*/  @!P0 BRA `(.L_x_120) ;  /* 0x00000004003c8947 */ /* 0x000fea0003800000 */
[----:B------:R-:W-:Y:S01]  /*08a0*/  IADD3 R3, PT, PT, R3, -0x1, RZ ;  /* 0xffffffff03037810 */ /* 0x000fe20007ffe0ff */
[----:B------:R-:W-:Y:S03]  /*08b0*/  BSSY.RECONVERGENT B1, `(.L_x_125) ;  /* 0x000001d000017945 */ /* 0x000fe60003800200 */
[----:B------:R-:W-:-:S13]  /*08c0*/  ISETP.GE.U32.AND P0, PT, R3, 0x7, PT ;  /* 0x000000070300780c */ /* 0x000fda0003f06070 */
[----:B------:R-:W-:Y:S05]  /*08d0*/  @!P0 BRA `(.L_x_126) ;  /* 0x0000000000688947 */ /* 0x000fea0003800000 */
[----:B------:R-:W0:Y:S01]  /*08e0*/  LDC.64 R4, c[0x0][0x380] ;  /* 0x0000e000ff047b82 */ /* 0x000e220000000a00 */
[----:B------:R-:W-:Y:S01]  /*08f0*/  IMAD.IADD R3, R34, 0x1, R0 ;  /* 0x0000000122037824 */ /* 0x000fe200078e0200 */
[----:B------:R-:W1:Y:S03]  /*0900*/  LDCU.64 UR4, c[0x0][0x380] ;  /* 0x00007000ff0477ac */ /* 0x000e660008000a00 */
[----:B0-----:R-:W-:-:S05]  /*0910*/  IMAD.WIDE.U32 R4, R3, 0x4, R4 ;  /* 0x0000000403047825 */ /* 0x001fca00078e0004 */
[----:B------:R1:W2:Y:S01]  /*0920*/  LDG.E R3, desc[UR36][R4.64] ;  /* 0x0000002404037981 */ /* 0x0002a2000c1e1900 */
[----:B------:R-:W-:Y:S01]  /*0930*/  IADD3 R8, P0, PT, R34, R0, RZ ;  /* 0x0000000022087210 */ /* 0x000fe20007f1e0ff */
[----:B------:R-:W-:-:S04]  /*0940*/  IMAD.WIDE.U32 R6, R0, 0x4, R36 ;  /* 0x0000000400067825 */ /* 0x000fc800078e0024 */
[----:B------:R-:W-:Y:S01]  /*0950*/  IMAD.X R9, RZ, RZ, RZ, P0 ;  /* 0x000000ffff097224 */ /* 0x000fe200000e06ff */
[----:B-1----:R-:W-:-:S04]  /*0960*/  LEA R4, P0, R8, UR4, 0x2 ;  /* 0x0000000408047c11 */ /* 0x002fc8000f8010ff */
[----:B------:R-:W-:Y:S01]  /*0970*/  LEA.HI.X R5, R8, UR5, R9, 0x2, P0 ;  /* 0x0000000508057c11 */ /* 0x000fe200080f1409 */
        /* <DEDUP_REMOVED lines=9> */
[----:B0-----:R-:W3:Y:S04]  /*0a10*/  LDG.E R3, desc[UR36][R4.64+0x14] ;  /* 0x0000142404037981 */ /* 0x001ee8000c1e1900 */
[----:B---3--:R2:W-:Y:S04]  /*0a20*/  ST.E desc[UR36][R6.64+0x14], R3 ;  /* 0x0000140306007985 */ /* 0x0085e8000c101924 */
[----:B------:R-:W3:Y:S04]  /*0a30*/  LDG.E R21, desc[UR36][R4.64+0x18] ;  /* 0x0000182404157981 */ /* 0x000ee8000c1e1900 */
[----:B---3--:R2:W-:Y:S04]  /*0a40*/  ST.E desc[UR36][R6.64+0x18], R21 ;  /* 0x0000181506007985 */ /* 0x0085e8000c101924 */
[----:B-1----:R-:W3:Y:S01]  /*0a50*/  LDG.E R9, desc[UR36][R4.64+0x1c] ;  /* 0x00001c2404097981 */ /* 0x002ee2000c1e1900 */
[----:B------:R-:W-:-:S03]  /*0a60*/  VIADD R0, R0, 0x8 ;  /* 0x0000000800007836 */ /* 0x000fc60000000000 */
[----:B---3--:R2:W-:Y:S04]  /*0a70*/  ST.E desc[UR36][R6.64+0x1c], R9 ;  /* 0x00001c0906007985 */ /* 0x0085e8000c101924 */
.L_x_126:
[----:B------:R-:W-:Y:S05]  /*0a80*/  BSYNC.RECONVERGENT B1 ;  /* 0x0000000000017941 */ /* 0x000fea0003800200 */
.L_x_125:
[----:B--2---:R-:W-:-:S04]  /*0a90*/  LOP3.LUT R3, R27, 0x7, RZ, 0xc0, !PT ;  /* 0x000000071b037812 */ /* 0x004fc800078ec0ff */
        /* <DEDUP_REMOVED lines=24> */
.L_x_128:
[----:B------:R-:W-:Y:S05]  /*0c20*/  BSYNC.RECONVERGENT B1 ;  /* 0x0000000000017941 */ /* 0x000fea0003800200 */
.L_x_127:
[----:B------:R-:W-:-:S04]  /*0c30*/  LOP3.LUT R8, R27, 0x3, RZ, 0xc0, !PT ;  /* 0x000000031b087812 */ /* 0x000fc800078ec0ff */
[----:B------:R-:W-:-:S13]  /*0c40*/  ISETP.NE.AND P0, PT, R8, RZ, PT ;  /* 0x000000ff0800720c */ /* 0x000fda0003f05270 */
[----:B------:R-:W-:Y:S05]  /*0c50*/  @!P0 BRA `(.L_x_120) ;  /* 0x00000000004c8947 */ /* 0x000fea0003800000 */
[----:B------:R-:W1:Y:S01]  /*0c60*/  LDC.64 R4, c[0x0][0x380] ;  /* 0x0000e000ff047b82 */ /* 0x000e620000000a00 */
[----:B0-----:R-:W-:-:S05]  /*0c70*/  IADD3 R3, PT, PT, R34, R0, RZ ;  /* 0x0000000022037210 */ /* 0x001fca0007ffe0ff */
[----:B-1----:R-:W-:-:S05]  /*0c80*/  IMAD.WIDE.U32 R4, R3, 0x4, R4 ;  /* 0x0000000403047825 */ /* 0x002fca00078e0004 */
[----:B------:R0:W2:Y:S01]  /*0c90*/  LDG.E R3, desc[UR36][R4.64] ;  /* 0x0000002404037981 */ /* 0x0000a2000c1e1900 */
[----:B------:R-:W-:Y:S01]  /*0ca0*/  ISETP.NE.AND P0, PT, R8, 0x1, PT ;  /* 0x000000010800780c */ /* 0x000fe20003f05270 */
[----:B0-----:R-:W-:-:S05]  /*0cb0*/  IMAD.WIDE.U32 R4, R0, 0x4, R36 ;  /* 0x0000000400047825 */ /* 0x001fca00078e0024 */
[----:B--2---:R1:W-:Y:S07]  /*0cc0*/  ST.E desc[UR36][R4.64], R3 ;  /* 0x0000000304007985 */ /* 0x0043ee000c101924 */
[----:B------:R-:W-:Y:S05]  /*0cd0*/  @!P0 BRA `(.L_x_120) ;  /* 0x00000000002c8947 */ /* 0x000fea0003800000 */
[----:B------:R-:W0:Y:S01]  /*0ce0*/  LDCU.64 UR4, c[0x0][0x380] ;  /* 0x00007000ff0477ac */ /* 0x000e220008000a00 */
[----:B------:R-:W-:-:S05]  /*0cf0*/  IADD3 R0, P0, PT, R34, R0, RZ ;  /* 0x0000000022007210 */ /* 0x000fca0007f1e0ff */
[----:B-1----:R-:W-:Y:S01]  /*0d00*/  IMAD.X R3, RZ, RZ, RZ, P0 ;  /* 0x000000ffff037224 */ /* 0x002fe200000e06ff */
[----:B0-----:R-:W-:-:S04]  /*0d10*/  LEA R6, P0, R0, UR4, 0x2 ;  /* 0x0000000400067c11 */ /* 0x001fc8000f8010ff */
[----:B------:R-:W-:-:S05]  /*0d20*/  LEA.HI.X R7, R0, UR5, R3, 0x2, P0 ;  /* 0x0000000500077c11 */ /* 0x000fca00080f1403 */
[----:B------:R-:W2:Y:S01]  /*0d30*/  LDG.E R3, desc[UR36][R6.64+0x4] ;  /* 0x0000042406037981 */ /* 0x000ea2000c1e1900 */
[----:B------:R-:W-:-:S03]  /*0d40*/  ISETP.NE.AND P0, PT, R8, 0x2, PT ;  /* 0x000000020800780c */ /* 0x000fc60003f05270 */
[----:B--2---:R2:W-:Y:S10]  /*0d50*/  ST.E desc[UR36][R4.64+0x4], R3 ;  /* 0x0000040304007985 */ /* 0x0045f4000c101924 */
[----:B------:R-:W-:Y:S05]  /*0d60*/  @!P0 BRA `(.L_x_120) ;  /* 0x0000000000088947 */ /* 0x000fea0003800000 */
[----:B------:R-:W3:Y:S04]  /*0d70*/  LDG.E R7, desc[UR36][R6.64+0x8] ;  /* 0x0000082406077981 */ /* 0x000ee8000c1e1900 */
[----:B---3--:R3:W-:Y:S02]  /*0d80*/  ST.E desc[UR36][R4.64+0x8], R7 ;  /* 0x0000080704007985 */ /* 0x0087e4000c101924 */
.L_x_120:
[----:B------:R-:W-:Y:S05]  /*0d90*/  BSYNC.RECONVERGENT B0 ;  /* 0x0000000000007941 */ /* 0x000fea0003800200 */
.L_x_119:
        /* <DEDUP_REMOVED lines=10> */
[----:B012---:R-:W-:Y:S01]  /*0e40*/  HFMA2 R3, -RZ, RZ, 0, 0 ;  /* 0x00000000ff037431 */ /* 0x007fe200000001ff */
[----:B------:R-:W-:Y:S02]  /*0e50*/  LOP3.LUT R0, R32, 0xfffffffc, RZ, 0xc0, !PT ;  /* 0xfffffffc20007812 */ /* 0x000fe400078ec0ff */
[----:B------:R-:W-:-:S07]  /*0e60*/  SHF.R.S32.HI R10, RZ, 0x1f, R33 ;  /* 0x0000001fff0a7819 */ /* 0x000fce0000011421 */
.L_x_133:
[----:B---34-:R-:W-:-:S05]  /*0e70*/  IADD3 R4, P2, PT, R33, R3, RZ ;  /* 0x0000000321047210 */ /* 0x018fca0007f5e0ff */
        /* <DEDUP_REMOVED lines=15> */
.L_x_132:
[----:B------:R-:W-:Y:S05]  /*0f70*/  BSYNC.RECONVERGENT B1 ;  /* 0x0000000000017941 */ /* 0x000fea0003800200 */
.L_x_131:
[----:B------:R-:W-:Y:S05]  /*0f80*/  @!P1 BRA `(.L_x_130) ;  /* 0x0000000000689947 */ /* 0x000fea0003800000 */
[----:B0---4-:R-:W-:Y:S02]  /*0f90*/  SHF.R.S32.HI R9, RZ, 0x1f, R33 ;  /* 0x0000001fff097819 */ /* 0x011fe40000011421 */
[----:B-12---:R-:W-:-:S05]  /*0fa0*/  IADD3 R3, P1, PT, R33, R0, RZ ;  /* 0x0000000021037210 */ /* 0x006fca0007f3e0ff */
[----:B---3--:R-:W-:Y:S01]  /*0fb0*/  IMAD.X R4, RZ, RZ, R9, P1 ;  /* 0x000000ffff047224 */ /* 0x008fe200008e0609 */
[----:B------:R-:W-:-:S04]  /*0fc0*/  LEA R6, P1, R3, UR38, 0x2 ;  /* 0x0000002603067c11 */ /* 0x000fc8000f8210ff */
[----:B------:R-:W-:-:S06]  /*0fd0*/  LEA.HI.X R7, R3, UR39, R4, 0x2, P1 ;  /* 0x0000002703077c11 */ /* 0x000fcc00088f1404 */
[----:B------:R-:W2:Y:S01]  /*0fe0*/  LDG.E R7, desc[UR36][R6.64+-0x4] ;  /* 0xfffffc2406077981 */ /* 0x000ea2000c1e1900 */
[----:B------:R-:W-:Y:S01]  /*0ff0*/  IMAD.WIDE.U32 R4, R0, 0x4, R16 ;  /* 0x0000000400047825 */ /* 0x000fe200078e0010 */
[----:B------:R-:W-:-:S04]  /*1000*/  ISETP.NE.AND P1, PT, R8, 0x1, PT ;  /* 0x000000010800780c */ /* 0x000fc80003f25270 */
[----:B--2---:R0:W-:Y:S09]  /*1010*/  ST.E desc[UR36][R4.64], R7 ;  /* 0x0000000704007985 */ /* 0x0041f2000c101924 */
[----:B------:R-:W-:Y:S05]  /*1020*/  @!P1 BRA `(.L_x_130) ;  /* 0x0000000000409947 */ /* 0x000fea0003800000 */
[----:B------:R-:W-:Y:S02]  /*1030*/  IADD3 R6, PT, PT, R0, 0x1, RZ ;  /* 0x0000000100067810 */ /* 0x000fe40007ffe0ff */
[----:B------:R-:W-:Y:S02]  /*1040*/  ISETP.NE.AND P1, PT, R8, 0x2, PT ;  /* 0x000000020800780c */ /* 0x000fe40003f25270 */
[----:B------:R-:W-:-:S05]  /*1050*/  IADD3 R3, P2, PT, R33, R6, RZ ;  /* 0x0000000621037210 */ /* 0x000fca0007f5e0ff */
[----:B------:R-:W-:Y:S01]  /*1060*/  IMAD.X R8, RZ, RZ, R9, P2 ;  /* 0x000000ffff087224 */ /* 0x000fe200010e0609 */
[----:B------:R-:W-:-:S04]  /*1070*/  LEA R6, P2, R3, UR38, 0x2 ;  /* 0x0000002603067c11 */ /* 0x000fc8000f8410ff */
[----:B0-----:R-:W-:-:S06]  /*1080*/  LEA.HI.X R7, R3, UR39, R8, 0x2, P2 ;  /* 0x0000002703077c11 */ /* 0x001fcc00090f1408 */
[----:B------:R-:W2:Y:S04]  /*1090*/  LDG.E R7, desc[UR36][R6.64+-0x4] ;  /* 0xfffffc2406077981 */ /* 0x000ea8000c1e1900 */
[----:B--2---:R0:W-:Y:S01]  /*10a0*/  ST.E desc[UR36][R4.64+0x4], R7 ;  /* 0x0000040704007985 */ /* 0x0041e2000c101924 */
        /* <DEDUP_REMOVED lines=8> */
.L_x_130:
[----:B------:R-:W-:Y:S05]  /*1130*/  BSYNC.RECONVERGENT B0 ;  /* 0x0000000000007941 */ /* 0x000fea0003800200 */
.L_x_129:
[----:B01234-:R-:W0:Y:S01]  /*1140*/  LDC.64 R4, c[0x0][0x380] ;  /* 0x0000e000ff047b82 */ /* 0x01fe220000000a00 */
[----:B------:R-:W-:Y:S01]  /*1150*/  ISETP.LT.OR P0, PT, R24, RZ, !P0 ;  /* 0x000000ff1800720c */ /* 0x000fe20004701670 */
[----:B------:R-:W-:Y:S01]  /*1160*/  BSSY.RECONVERGENT B0, `(.L_x_134) ;  /* 0x000001a000007945 */ /* 0x000fe20003800200 */
[----:B------:R-:W-:Y:S02]  /*1170*/  CS2R R10, SRZ ;  /* 0x00000000000a7805 */ /* 0x000fe4000001ff00 */
[----:B------:R-:W-:Y:S01]  /*1180*/  MOV R0, RZ ;  /* 0x000000ff00007202 */ /* 0x000fe20000000f00 */
[----:B0-----:R-:W-:-:S08]  /*1190*/  IMAD.WIDE.U32 R34, R34, 0x4, R4 ;  /* 0x0000000422227825 */ /* 0x001fd000078e0004 */
[----:B------:R-:W-:Y:S05]  /*11a0*/  @P0 BRA `(.L_x_135) ;  /* 0x0000000000540947 */ /* 0x000fea0003800000 */
[----:B------:R-:W-:Y:S01]  /*11b0*/  CS2R R10, SRZ ;  /* 0x00000000000a7805 */ /* 0x000fe2000001ff00 */
[----:B------:R-:W-:-:S07]  /*11c0*/  IMAD.MOV.U32 R0, RZ, RZ, RZ ;  /* 0x000000ffff007224 */ /* 0x000fce00078e00ff */
.L_x_136:
        /* <DEDUP_REMOVED lines=12> */
[----:B------:R-:W-:Y:S02]  /*1290*/  @!P0 IMAD.MOV R12, RZ, RZ, R0 ;  /* 0x000000ffff0c8224 */ /* 0x000fe400078e0200 */
[----:B------:R-:W-:-:S03]  /*12a0*/  @P1 IADD3 R3, PT, PT, R10, RZ, RZ ;  /* 0x000000ff0a031210 */ /* 0x000fc60007ffe0ff */
[----:B------:R-:W-:Y:S02]  /*12b0*/  ISETP.GE.AND P0, PT, R12, R31, PT ;  /* 0x0000001f0c00720c */ /* 0x000fe40003f06270 */
[----:B------:R-:W-:Y:S01]  /*12c0*/  ISETP.LE.AND P1, PT, R3, R24, PT ;  /* 0x000000180300720c */ /* 0x000fe20003f23270 */
[----:B------:R-:W-:Y:S01]  /*12d0*/  IMAD.MOV.U32 R10, RZ, RZ, R3 ;  /* 0x000000ffff0a7224 */ /* 0x000fe200078e0003 */
[----:B------:R-:W-:-:S11]  /*12e0*/  MOV R0, R12 ;  /* 0x0000000c00007202 */ /* 0x000fd60000000f00 */
[----:B0-----:R-:W-:Y:S05]  /*12f0*/  @!P0 BRA P1, `(.L_x_136) ;  /* 0xfffffffc00b48947 */ /* 0x001fea000083ffff */
.L_x_135:
[----:B------:R-:W-:Y:S05]  /*1300*/  BSYNC.RECONVERGENT B0 ;  /* 0x0000000000007941 */ /* 0x000fea0003800200 */
.L_x_134:
[----:B------:R-:W-:Y:S01]  /*1310*/  ISETP.GT.AND P0, PT, R10, R24, PT ;  /* 0x000000180a00720c */ /* 0x000fe20003f04270 */
[----:B------:R-:W-:Y:S01]  /*1320*/  BSSY.RECONVERGENT B0, `(.L_x_137) ;  /* 0x000003c000007945 */ /* 0x000fe20003800200 */
[----:B------:R-:W-:-:S11]  /*1330*/  IMAD.MOV.U32 R15, RZ, RZ, R11 ;  /* 0x000000ffff0f7224 */ /* 0x000fd600078e000b */
[----:B------:R-:W-:Y:S05]  /*1340*/  @P0 BRA `(.L_x_138) ;  /* 0x0000000000e40947 */ /* 0x000fea0003800000 */
[----:B------:R-:W-:Y:S01]  /*1350*/  IMAD.IADD R3, R27, 0x1, -R10 ;  /* 0x000000011b037824 */ /* 0x000fe200078e0a0a */
[----:B------:R-:W-:Y:S01]  /*1360*/  BSSY.RECONVERGENT B1, `(.L_x_139) ;  /* 0x000001d000017945 */ /* 0x000fe20003800200 */
[--C-:B------:R-:W-:Y:S01]  /*1370*/  IMAD.MOV.U32 R9, RZ, RZ, R11.reuse ;  /* 0x000000ffff097224 */ /* 0x100fe200078e000b */
[----:B------:R-:W-:Y:S02]  /*1380*/  MOV R13, R10 ;  /* 0x0000000a000d7202 */ /* 0x000fe40000000f00 */
[----:B------:R-:W-:Y:S02]  /*1390*/  LOP3.LUT P0, R8, R3, 0x3, RZ, 0xc0, !PT ;  /* 0x0000000303087812 */ /* 0x000fe4000780c0ff */
[----:B------:R-:W-:-:S11]  /*13a0*/  IADD3 R3, PT, PT, -R10, R27, R11 ;  /* 0x0000001b0a037210 */ /* 0x000fd60007ffe10b */
[----:B------:R-:W-:Y:S05]  /*13b0*/  @!P0 BRA `(.L_x_140) ;  /* 0x00000000005c8947 */ /* 0x000fea0003800000 */
[----:B------:R-:W-:-:S05]  /*13c0*/  IMAD.WIDE R4, R10, 0x4, R36 ;  /* 0x000000040a047825 */ /* 0x000fca00078e0224 */
[----:B------:R-:W2:Y:S01]  /*13d0*/  LD.E R21, desc[UR36][R4.64] ;  /* 0x0000002404157980 */ /* 0x000ea2000c101900 */
[----:B------:R-:W-:Y:S01]  /*13e0*/  IMAD.WIDE.U32 R6, R11, 0x4, R34 ;  /* 0x000000040b067825 */ /* 0x000fe200078e0022 */
[----:B------:R-:W-:-:S03]  /*13f0*/  ISETP.NE.AND P0, PT, R8, 0x1, PT ;  /* 0x000000010800780c */ /* 0x000fc60003f05270 */
[----:B------:R-:W-:Y:S02]  /*1400*/  VIADD R9, R11, 0x1 ;  /* 0x000000010b097836 */ /* 0x000fe40000000000 */
[----:B------:R-:W-:Y:S02]  /*1410*/  VIADD R13, R10, 0x1 ;  /* 0x000000010a0d7836 */ /* 0x000fe40000000000 */
        /* <DEDUP_REMOVED lines=11> */
[----:B-1----:R0:W2:Y:S01]  /*14d0*/  LD.E R7, desc[UR36][R4.64+0x8] ;  /* 0x0000082404077980 */ /* 0x0020a2000c101900 */
[----:B------:R-:W-:Y:S01]  /*14e0*/  VIADD R9, R11, 0x3 ;  /* 0x000000030b097836 */ /* 0x000fe20000000000 */
[----:B------:R-:W-:Y:S01]  /*14f0*/  IADD3 R13, PT, PT, R10, 0x3, RZ ;  /* 0x000000030a0d7810 */ /* 0x000fe20007ffe0ff */
[----:B0-----:R-:W-:-:S04]  /*1500*/  IMAD.WIDE.U32 R4, R15, 0x4, R34 ;  /* 0x000000040f047825 */ /* 0x001fc800078e0022 */
[----:B------:R-:W-:Y:S01]  /*1510*/  IMAD.MOV.U32 R15, RZ, RZ, R9 ;  /* 0x000000ffff0f7224 */ /* 0x000fe200078e0009 */
[----:B--2---:R2:W-:Y:S06]  /*1520*/  STG.E desc[UR36][R4.64], R7 ;  /* 0x0000000704007986 */ /* 0x0045ec000c101924 */
.L_x_140:
[----:B------:R-:W-:Y:S05]  /*1530*/  BSYNC.RECONVERGENT B1 ;  /* 0x0000000000017941 */ /* 0x000fea0003800200 */
.L_x_139:
[----:B--2---:R-:W-:-:S05]  /*1540*/  IMAD.IADD R4, R10, 0x1, -R27 ;  /* 0x000000010a047824 */ /* 0x004fca00078e0a1b */
[----:B------:R-:W-:-:S13]  /*1550*/  ISETP.GT.U32.AND P0, PT, R4, -0x4, PT ;  /* 0xfffffffc0400780c */ /* 0x000fda0003f04070 */
[----:B------:R-:W-:Y:S05]  /*1560*/  @P0 BRA `(.L_x_138) ;  /* 0x00000000005c0947 */ /* 0x000fea0003800000 */
[----:B------:R-:W-:Y:S01]  /*1570*/  BSSY.RECONVERGENT B1, `(.L_x_141) ;  /* 0x0000015000017945 */ /* 0x000fe20003800200 */
.L_x_142:
[----:B--2---:R-:W-:-:S05]  /*1580*/  IMAD.WIDE R4, R13, 0x4, R36 ;  /* 0x000000040d047825 */ /* 0x004fca00078e0224 */
[----:B------:R-:W2:Y:S01]  /*1590*/  LD.E R11, desc[UR36][R4.64] ;  /* 0x00000024040b7980 */ /* 0x000ea2000c101900 */
[----:B01----:R-:W-:-:S04]  /*15a0*/  IMAD.WIDE.U32 R6, R9, 0x4, R34 ;  /* 0x0000000409067825 */ /* 0x003fc800078e0022 */
[----:B------:R-:W-:Y:S01]  /*15b0*/  VIADD R15, R9, 0x1 ;  /* 0x00000001090f7836 */ /* 0x000fe20000000000 */
[----:B--2---:R0:W-:Y:S04]  /*15c0*/  STG.E desc[UR36][R6.64], R11 ;  /* 0x0000000b06007986 */ /* 0x0041e8000c101924 */
[----:B------:R-:W2:Y:S01]  /*15d0*/  LD.E R21, desc[UR36][R4.64+0x4] ;  /* 0x0000042404157980 */ /* 0x000ea2000c101900 */
[----:B0-----:R-:W-:Y:S01]  /*15e0*/  IMAD.WIDE.U32 R6, R15, 0x4, R34 ;  /* 0x000000040f067825 */ /* 0x001fe200078e0022 */
[----:B------:R-:W-:-:S04]  /*15f0*/  IADD3 R15, PT, PT, R9, 0x2, RZ ;  /* 0x00000002090f7810 */ /* 0x000fc80007ffe0ff */
[----:B--2---:R0:W-:Y:S04]  /*1600*/  STG.E desc[UR36][R6.64], R21 ;  /* 0x0000001506007986 */ /* 0x0041e8000c101924 */
[----:B------:R-:W2:Y:S01]  /*1610*/  LD.E R33, desc[UR36][R4.64+0x8] ;  /* 0x0000082404217980 */ /* 0x000ea2000c101900 */
[----:B0-----:R-:W-:-:S05]  /*1620*/  IMAD.WIDE.U32 R6, R15, 0x4, R34 ;  /* 0x000000040f067825 */ /* 0x001fca00078e0022 */
[----:B--2---:R2:W-:Y:S04]  /*1630*/  STG.E desc[UR36][R6.64], R33 ;  /* 0x0000002106007986 */ /* 0x0045e8000c101924 */
[----:B------:R0:W3:Y:S01]  /*1640*/  LD.E R8, desc[UR36][R4.64+0xc] ;  /* 0x00000c2404087980 */ /* 0x0000e2000c101900 */
[C---:B------:R-:W-:Y:S02]  /*1650*/  VIADD R15, R9.reuse, 0x3 ;  /* 0x00000003090f7836 */ /* 0x040fe40000000000 */
[----:B------:R-:W-:Y:S02]  /*1660*/  VIADD R9, R9, 0x4 ;  /* 0x0000000409097836 */ /* 0x000fe40000000000 */
[----:B------:R-:W-:-:S03]  /*1670*/  VIADD R13, R13, 0x4 ;  /* 0x000000040d0d7836 */ /* 0x000fc60000000000 */
[----:B------:R-:W-:Y:S01]  /*1680*/  ISETP.NE.AND P0, PT, R9, R3, PT ;  /* 0x000000030900720c */ /* 0x000fe20003f05270 */
[----:B0-----:R-:W-:-:S05]  /*1690*/  IMAD.WIDE.U32 R4, R15, 0x4, R34 ;  /* 0x000000040f047825 */ /* 0x001fca00078e0022 */
[----:B---3--:R2:W-:Y:S07]  /*16a0*/  STG.E desc[UR36][R4.64], R8 ;  /* 0x0000000804007986 */ /* 0x0085ee000c101924 */
[----:B------:R-:W-:Y:S05]  /*16b0*/  @P0 BRA `(.L_x_142) ;  /* 0xfffffffc00b00947 */ /* 0x000fea000383ffff */
[----:B------:R-:W-:Y:S05]  /*16c0*/  BSYNC.RECONVERGENT B1 ;  /* 0x0000000000017941 */ /* 0x000fea0003800200 */
.L_x_141:
[----:B------:R-:W-:-:S07]  /*16d0*/  MOV R15, R3 ;  /* 0x00000003000f7202 */ /* 0x000fce0000000f00 */
.L_x_138:
[----:B------:R-:W-:Y:S05]  /*16e0*/  BSYNC.RECONVERGENT B0 ;  /* 0x0000000000007941 */ /* 0x000fea0003800200 */
.L_x_137:
[----:B------:R-:W-:Y:S01]  /*16f0*/  ISETP.GE.AND P0, PT, R0, R31, PT ;  /* 0x0000001f0000720c */ /* 0x000fe20003f06270 */
[----:B------:R-:W-:-:S12]  /*1700*/  BSSY.RECONVERGENT B0, `(.L_x_143) ;  /* 0x000000a000007945 */ /* 0x000fd80003800200 */
[----:B------:R-:W-:Y:S05]  /*1710*/  @P0 BRA `(.L_x_144) ;  /* 0x0000000000200947 */ /* 0x000fea0003800000 */
.L_x_145:
[----:B--23--:R-:W-:-:S06]  /*1720*/  IMAD.WIDE R4, R0, 0x4, R16 ;  /* 0x0000000400047825 */ /* 0x00cfcc00078e0210 */
[----:B------:R-:W2:Y:S01]  /*1730*/  LD.E R5, desc[UR36][R4.64] ;  /* 0x0000002404057980 */ /* 0x000ea2000c101900 */
[----:B01----:R-:W-:-:S04]  /*1740*/  IMAD.WIDE.U32 R6, R15, 0x4, R34 ;  /* 0x000000040f067825 */ /* 0x003fc800078e0022 */
[----:B------:R-:W-:Y:S02]  /*1750*/  VIADD R0, R0, 0x1 ;  /* 0x0000000100007836 */ /* 0x000fe40000000000 */
[----:B------:R-:W-:-:S03]  /*1760*/  VIADD R15, R15, 0x1 ;  /* 0x000000010f0f7836 */ /* 0x000fc60000000000 */
[----:B------:R-:W-:Y:S01]  /*1770*/  ISETP.GE.AND P0, PT, R0, R31, PT ;  /* 0x0000001f0000720c */ /* 0x000fe20003f06270 */
[----:B--2---:R3:W-:-:S12]  /*1780*/  STG.E desc[UR36][R6.64], R5 ;  /* 0x0000000506007986 */ /* 0x0047d8000c101924 */
[----:B------:R-:W-:Y:S05]  /*1790*/  @!P0 BRA `(.L_x_145) ;  /* 0xfffffffc00e08947 */ /* 0x000fea000383ffff */
.L_x_144:
[----:B------:R-:W-:Y:S05]  /*17a0*/  BSYNC.RECONVERGENT B0 ;  /* 0x0000000000007941 */ /* 0x000fea0003800200 */
.L_x_143:
[----:B------:R-:W-:Y:S01]  /*17b0*/  MOV R31, 0x38 ;  /* 0x00000038001f7802 */ /* 0x000fe20000000f00 */
[----:B--2---:R-:W-:Y:S01]  /*17c0*/  IMAD.MOV.U32 R4, RZ, RZ, R36 ;  /* 0x000000ffff047224 */ /* 0x004fe200078e0024 */
[----:B---3--:R-:W-:Y:S02]  /*17d0*/  MOV R5, R37 ;  /* 0x0000002500057202 */ /* 0x008fe40000000f00 */
[----:B01----:R0:W1:Y:S05]  /*17e0*/  LDC.64 R6, c[0x4][R31] ;  /* 0x010000001f067b82 */ /* 0x00306a0000000a00 */
[----:B------:R-:W-:-:S07]  /*17f0*/  LEPC R20, `(.L_x_146) ;  /* 0x000000001014794e */ /* 0x000fce0000000000 */
[----:B01----:R-:W-:Y:S05]  /*1800*/  CALL.ABS.NOINC R6 ;  /* 0x0000000006007343 */ /* 0x003fea0003c00000 */
.L_x_146:
[----:B------:R0:W1:Y:S01]  /*1810*/  LDC.64 R6, c[0x4][R31] ;  /* 0x010000001f067b82 */ /* 0x0000620000000a00 */
[----:B------:R-:W-:Y:S02]  /*1820*/  IMAD.MOV.U32 R4, RZ, RZ, R16 ;  /* 0x000000ffff047224 */ /* 0x000fe400078e0010 */
[----:B------:R-:W-:-:S07]  /*1830*/  IMAD.MOV.U32 R5, RZ, RZ, R17 ;  /* 0x000000ffff057224 */ /* 0x000fce00078e0011 */
[----:B------:R-:W-:-:S07]  /*1840*/  LEPC R20, `(.L_x_147) ;  /* 0x000000001014794e */ /* 0x000fce0000000000 */
[----:B01----:R-:W-:Y:S05]  /*1850*/  CALL.ABS.NOINC R6 ;  /* 0x0000000006007343 */ /* 0x003fea0003c00000 */
.L_x_147:
[----:B------:R-:W-:Y:S01]  /*1860*/  IADD3 R18, PT, PT, R18, 0x1, RZ ;  /* 0x0000000112127810 */ /* 0x000fe20007ffe0ff */
[----:B------:R-:W-:Y:S05]  /*1870*/  WARPSYNC.ALL ;  /* 0x0000000000007948 */ /* 0x000fea0003800000 */
[----:B------:R-:W-:Y:S01]  /*1880*/  BAR.SYNC.DEFER_BLOCKING 0x0 ;  /* 0x0000000000007b1d */ /* 0x000fe20000010000 */
[----:B------:R-:W-:-:S13]  /*1890*/  ISETP.NE.AND P0, PT, R18, R29, PT ;  /* 0x0000001d1200720c */ /* 0x000fda0003f05270 */
[----:B------:R-:W-:Y:S05]  /*18a0*/  @P0 BRA `(.L_x_148) ;  /* 0xffffffe800800947 */ /* 0x000fea000383ffff */
.L_x_116:
[----:B------:R-:W-:Y:S05]  /*18b0*/  BSYNC.RECONVERGENT B6 ;  /* 0x0000000000067941 */ /* 0x000fea0003800200 */
.L_x_115:
[----:B------:R-:W0:Y:S01]  /*18c0*/  LDCU UR4, c[0x0][0x388] ;  /* 0x00007100ff0477ac */ /* 0x000e220008000800 */
[----:B------:R-:W-:-:S05]  /*18d0*/  IMAD.SHL.U32 R27, R27, 0x2, RZ ;  /* 0x000000021b1b7824 */ /* 0x000fca00078e00ff */
[----:B0-----:R-:W-:-:S13]  /*18e0*/  ISETP.GE.AND P0, PT, R27, UR4, PT ;  /* 0x000000041b007c0c */ /* 0x001fda000bf06270 */
[----:B------:R-:W-:Y:S05]  /*18f0*/  @!P0 BRA `(.L_x_149) ;  /* 0xffffffe800448947 */ /* 0x000fea000383ffff */
[----:B------:R-:W-:Y:S05]  /*1900*/  EXIT ;  /* 0x000000000000794d */ /* 0x000fea0003800000 */
.L_x_150:
        /* <DEDUP_REMOVED lines=15> */
.L_x_189:


//--------------------- .text._Z9mergeSortPii     --------------------------
	.section	.text._Z9mergeSortPii,"ax",@progbits
	.align	128
        .global         _Z9mergeSortPii
        .type           _Z9mergeSortPii,@function
        .size           _Z9mergeSortPii,(.L_x_190 - _Z9mergeSortPii)
        .other          _Z9mergeSortPii,@"STO_CUDA_ENTRY STV_DEFAULT"
_Z9mergeSortPii:
.text._Z9mergeSortPii:
[----:B------:R-:W0:Y:S08]  /*0000*/  LDC R1, c[0x0][0x37c] ;  /* 0x0000df00ff017b82 */ /* 0x000e300000000800 */
[----:B------:R-:W1:Y:S02]  /*0010*/  LDC R0, c[0x0][0x388] ;  /* 0x0000e200ff007b82 */ /* 0x000e640000000800 */
[----:B-1----:R-:W-:-:S13]  /*0020*/  ISETP.GE.AND P0, PT, R0, 0x2, PT ;  /* 0x000000020000780c */ /* 0x002fda0003f06270 */
[----:B0-----:R-:W-:Y:S05]  /*0030*/  @!P0 EXIT ;  /* 0x000000000000894d */ /* 0x001fea0003800000 */
[----:B------:R-:W0:Y:S01]  /*0040*/  LDCU.64 UR38, c[0x0][0x380] ;  /* 0x00007000ff2677ac */ /* 0x000e220008000a00 */
[----:B------:R-:W-:Y:S01]  /*0050*/  IMAD.MOV.U32 R19, RZ, RZ, 0x1 ;  /* 0x00000001ff137424 */ /* 0x000fe200078e00ff */
[----:B------:R-:W1:Y:S01]  /*0060*/  LDCU.64 UR36, c[0x0][0x358] ;  /* 0x00006b00ff2477ac */ /* 0x000e620008000a00 */
[----:B0-----:R-:W-:-:S04]  /*0070*/  UIADD3 UR38, UP0, UPT, UR38, 0x4, URZ ;  /* 0x0000000426267890 */ /* 0x001fc8000ff1e0ff */
[----:B-1----:R-:W-:-:S12]  /*0080*/  UIADD3.X UR39, UPT, UPT, URZ, UR39, URZ, UP0, !UPT ;  /* 0x00000027ff277290 */ /* 0x002fd800087fe4ff */
.L_x_183:
[----:B------:R-:W-:Y:S01]  /*0090*/  BSSY.RECONVERGENT B6, `(.L_x_151) ;  /* 0x000015e000067945 */ /* 0x000fe20003800200 */
[----:B------:R-:W-:Y:S02]  /*00a0*/  IMAD.SHL.U32 R18, R19, 0x2, RZ ;  /* 0x0000000213127824 */ /* 0x000fe400078e00ff */
[----:B------:R-:W-:Y:S02]  /*00b0*/  IMAD.MOV.U32 R2, RZ, RZ, RZ ;  /* 0x000000ffff027224 */ /* 0x000fe400078e00ff */
[----:B------:R-:W-:-:S07]  /*00c0*/  IMAD.MOV.U32 R25, RZ, RZ, RZ ;  /* 0x000000ffff197224 */ /* 0x000fce00078e00ff */
.L_x_182:
[----:B------:R-:W-:Y:S01]  /*00d0*/  MOV R6, 0x0 ;  /* 0x0000000000067802 */ /* 0x000fe20000000f00 */
[----:B------:R-:W0:Y:S01]  /*00e0*/  LDCU UR4, c[0x0][0x388] ;  /* 0x00007100ff0477ac */ /* 0x000e220008000800 */
[C---:B------:R-:W-:Y:S01]  /*00f0*/  VIADD R16, R19.reuse, 0xffffffff ;  /* 0xffffffff13107836 */ /* 0x040fe20000000000 */
[----:B------:R-:W-:Y:S01]  /*0100*/  IADD3 R22, PT, PT, R18, R25, RZ ;  /* 0x0000001912167210 */ /* 0x000fe20007ffe0ff */
[----:B------:R-:W-:Y:S02]  /*0110*/  IMAD.MOV R3, RZ, RZ, -R18 ;  /* 0x000000ffff037224 */ /* 0x000fe400078e0a12 */
[----:B------:R-:W1:Y:S01]  /*0120*/  LDC.64 R6, c[0x4][R6] ;  /* 0x0100000006067b82 */ /* 0x000e620000000a00 */
[----:B------:R-:W-:Y:S01]  /*0130*/  ISETP.GE.AND P0, PT, R16, RZ, PT ;  /* 0x000000ff1000720c */ /* 0x000fe20003f06270 */
[----:B------:R-:W-:Y:S02]  /*0140*/  IMAD R3, R2, R3, RZ ;  /* 0x0000000302037224 */ /* 0x000fe400078e02ff */
[C---:B------:R-:W-:Y:S01]  /*0150*/  IMAD.IADD R23, R22.reuse, 0x1, -R19 ;  /* 0x0000000116177824 */ /* 0x040fe200078e0a13 */
[----:B------:R-:W-:Y:S01]  /*0160*/  P2R R0, PR, RZ, 0x1 ;  /* 0x00000001ff007803 */ /* 0x000fe20000000000 */
[----:B------:R-:W-:Y:S01]  /*0170*/  IMAD.WIDE R4, R19, 0x4, RZ ;  /* 0x0000000413047825 */ /* 0x000fe200078e02ff */
[----:B0-----:R-:W-:-:S04]  /*0180*/  VIMNMX R26, PT, PT, R22, UR4, PT ;  /* 0x00000004161a7c48 */ /* 0x001fc8000bfe0100 */
[C---:B------:R-:W-:Y:S01]  /*0190*/  IADD3 R24, PT, PT, R26.reuse, R3, -R19 ;  /* 0x000000031a187210 */ /* 0x040fe20007ffe813 */
[----:B------:R-:W-:-:S07]  /*01a0*/  IMAD.IADD R23, R26, 0x1, -R23 ;  /* 0x000000011a177824 */ /* 0x000fce00078e0a17 */
[----:B------:R-:W-:-:S07]  /*01b0*/  LEPC R20, `(.L_x_152) ;  /* 0x000000001014794e */ /* 0x000fce0000000000 */
[----:B-1----:R-:W-:Y:S05]  /*01c0*/  CALL.ABS.NOINC R6 ;  /* 0x0000000006007343 */ /* 0x002fea0003c00000 */
.L_x_152:
[----:B------:R-:W-:Y:S01]  /*01d0*/  MOV R6, 0x0 ;  /* 0x0000000000067802 */ /* 0x000fe20000000f00 */
[----:B------:R-:W-:-:S04]  /*01e0*/  IMAD.WIDE R8, R23, 0x4, RZ ;  /* 0x0000000417087825 */ /* 0x000fc800078e02ff */
[----:B------:R-:W-:Y:S01]  /*01f0*/  IMAD.MOV.U32 R28, RZ, RZ, R4 ;  /* 0x000000ffff1c7224 */ /* 0x000fe200078e0004 */
[----:B------:R-:W0:Y:S01]  /*0200*/  LDC.64 R6, c[0x4][R6] ;  /* 0x0100000006067b82 */ /* 0x000e220000000a00 */
[----:B------:R-:W-:Y:S01]  /*0210*/  IMAD.MOV.U32 R29, RZ, RZ, R5 ;  /* 0x000000ffff1d7224 */ /* 0x000fe200078e0005 */
[----:B------:R-:W-:Y:S01]  /*0220*/  MOV R5, R9 ;  /* 0x0000000900057202 */ /* 0x000fe20000000f00 */
[----:B------:R-:W-:-:S07]  /*0230*/  IMAD.MOV.U32 R4, RZ, RZ, R8 ;  /* 0x000000ffff047224 */ /* 0x000fce00078e0008 */
[----:B------:R-:W-:-:S07]  /*0240*/  LEPC R20, `(.L_x_153) ;  /* 0x000000001014794e */ /* 0x000fce0000000000 */
[----:B0-----:R-:W-:Y:S05]  /*0250*/  CALL.ABS.NOINC R6 ;  /* 0x0000000006007343 */ /* 0x001fea0003c00000 */
.L_x_153:
        /* <DEDUP_REMOVED lines=11> */
[----:B------:R-:W-:Y:S01]  /*0310*/  LOP3.LUT R3, R19, 0xfffffff0, RZ, 0xc0, !PT ;  /* 0xfffffff013037812 */ /* 0x000fe200078ec0ff */
[----:B------:R-:W-:Y:S01]  /*0320*/  BSSY.RECONVERGENT B2, `(.L_x_157) ;  /* 0x0000033000027945 */ /* 0x000fe20003800200 */
[----:B------:R-:W-:-:S03]  /*0330*/  IADD3 R10, P2, PT, R28, 0x20, RZ ;  /* 0x000000201c0a7810 */ /* 0x000fc60007f5e0ff */
[----:B------:R-:W-:Y:S02]  /*0340*/  IMAD.MOV R8, RZ, RZ, -R3 ;  /* 0x000000ffff087224 */ /* 0x000fe400078e0a03 */
[----:B------:R-:W-:Y:S01]  /*0350*/  IMAD.X R21, RZ, RZ, R29, P2 ;  /* 0x000000ffff157224 */ /* 0x000fe200010e061d */
[----:B0-----:R-:W-:-:S04]  /*0360*/  LEA R12, P0, R25, UR4, 0x2 ;  /* 0x00000004190c7c11 */ /* 0x001fc8000f8010ff */
[----:B------:R-:W-:Y:S02]  /*0370*/  IADD3 R12, P1, PT, R12, 0x20, RZ ;  /* 0x000000200c0c7810 */ /* 0x000fe40007f3e0ff */
[----:B------:R-:W-:-:S04]  /*0380*/  LEA.HI.X R9, R25, UR5, R0, 0x2, P0 ;  /* 0x0000000519097c11 */ /* 0x000fc800080f1400 */
[----:B------:R-:W-:-:S07]  /*0390*/  IADD3.X R9, PT, PT, RZ, R9, RZ, P1, !PT ;  /* 0x00000009ff097210 */ /* 0x000fce0000ffe4ff */
.L_x_158:
[----:B------:R-:W-:Y:S02]  /*03a0*/  IMAD.MOV.U32 R4, RZ, RZ, R12 ;  /* 0x000000ffff047224 */ /* 0x000fe400078e000c */
        /* <DEDUP_REMOVED lines=24> */
[----:B----4-:R4:W-:Y:S04]  /*0530*/  ST.E desc[UR36][R6.64+0x8], R21 ;  /* 0x0000081506007985 */ /* 0x0109e8000c101924 */
[----:B-----5:R-:W5:Y:S04]  /*0540*/  LDG.E R27, desc[UR36][R4.64+0xc] ;  /* 0x00000c24041b7981 */ /* 0x020f68000c1e1900 */
[----:B-----5:R-:W-:Y:S04]  /*0550*/  ST.E desc[UR36][R6.64+0xc], R27 ;  /* 0x00000c1b06007985 */ /* 0x020fe8000c101924 */
        /* <DEDUP_REMOVED lines=9> */
[----:B------:R-:W-:Y:S02]  /*05f0*/  IADD3 R12, P1, PT, R4, 0x40, RZ ;  /* 0x00000040040c7810 */ /* 0x000fe40007f3e0ff */
[----:B------:R-:W-:Y:S01]  /*0600*/  ISETP.NE.AND P0, PT, R8, RZ, PT ;  /* 0x000000ff0800720c */ /* 0x000fe20003f05270 */
[----:B----4-:R-:W-:Y:S01]  /*0610*/  IMAD.X R21, RZ, RZ, R7, P2 ;  /* 0x000000ffff157224 */ /* 0x010fe200010e0607 */
[----:B0-----:R-:W-:Y:S01]  /*0620*/  IADD3.X R9, PT, PT, RZ, R5, RZ, P1, !PT ;  /* 0x00000005ff097210 */ /* 0x001fe20000ffe4ff */
[----:B--2---:R1:W-:Y:S10]  /*0630*/  ST.E desc[UR36][R6.64+0x1c], R15 ;  /* 0x00001c0f06007985 */ /* 0x0043f4000c101924 */
[----:B------:R-:W-:Y:S05]  /*0640*/  @P0 BRA `(.L_x_158) ;  /* 0xfffffffc00540947 */ /* 0x000fea000383ffff */
[----:B------:R-:W-:Y:S05]  /*0650*/  BSYNC.RECONVERGENT B2 ;  /* 0x0000000000027941 */ /* 0x000fea0003800200 */
.L_x_157:
[----:B------:R-:W-:Y:S05]  /*0660*/  BSYNC.RECONVERGENT B1 ;  /* 0x0000000000017941 */ /* 0x000fea0003800200 */
.L_x_156:
[----:B------:R-:W-:-:S04]  /*0670*/  LOP3.LUT R4, R19, 0xf, RZ, 0xc0, !PT ;  /* 0x0000000f13047812 */ /* 0x000fc800078ec0ff */
        /* <DEDUP_REMOVED lines=31> */
.L_x_160:
[----:B------:R-:W-:Y:S05]  /*0870*/  BSYNC.RECONVERGENT B1 ;  /* 0x0000000000017941 */ /* 0x000fea0003800200 */
.L_x_159:
        /* <DEDUP_REMOVED lines=8> */
[----:B------:R-:W-:-:S04]  /*0900*/  IADD3 R5, P1, PT, R3, R25, RZ ;  /* 0x0000001903057210 */ /* 0x000fc80007f3e0ff */
[----:B-12---:R-:W-:Y:S02]  /*0910*/  IADD3.X R6, PT, PT, RZ, R0, RZ, P1, !PT ;  /* 0x00000000ff067210 */ /* 0x006fe40000ffe4ff */
        /* <DEDUP_REMOVED lines=12> */
.L_x_162:
[----:B------:R-:W-:Y:S05]  /*09e0*/  BSYNC.RECONVERGENT B1 ;  /* 0x0000000000017941 */ /* 0x000fea0003800200 */
.L_x_161:
[----:B------:R-:W-:Y:S05]  /*09f0*/  @!P0 BRA `(.L_x_155) ;  /* 0x0000000000408947 */ /* 0x000fea0003800000 */
[----:B------:R-:W3:Y:S01]  /*0a00*/  LDCU.64 UR4, c[0x0][0x380] ;  /* 0x00007000ff0477ac */ /* 0x000ee20008000a00 */
[----:B------:R-:W-:-:S05]  /*0a10*/  IADD3 R5, P0, PT, R3, R25, RZ ;  /* 0x0000001903057210 */ /* 0x000fca0007f1e0ff */
[----:B------:R-:W-:Y:S01]  /*0a20*/  IMAD.X R0, RZ, RZ, R0, P0 ;  /* 0x000000ffff007224 */ /* 0x000fe200000e0600 */
[----:B---3--:R-:W-:-:S04]  /*0a30*/  LEA R4, P0, R5, UR4, 0x2 ;  /* 0x0000000405047c11 */ /* 0x008fc8000f8010ff */
[----:B------:R-:W-:-:S05]  /*0a40*/  LEA.HI.X R5, R5, UR5, R0, 0x2, P0 ;  /* 0x0000000505057c11 */ /* 0x000fca00080f1400 */
[----:B0-2---:R-:W2:Y:S01]  /*0a50*/  LDG.E R9, desc[UR36][R4.64] ;  /* 0x0000002404097981 */ /* 0x005ea2000c1e1900 */
[----:B-1----:R-:W-:Y:S01]  /*0a60*/  IMAD.WIDE.U32 R6, R3, 0x4, R28 ;  /* 0x0000000403067825 */ /* 0x002fe200078e001c */
        /* <DEDUP_REMOVED lines=9> */
.L_x_155:
[----:B------:R-:W-:Y:S05]  /*0b00*/  BSYNC.RECONVERGENT B0 ;  /* 0x0000000000007941 */ /* 0x000fea0003800200 */
.L_x_154:
[----:B------:R-:W-:Y:S01]  /*0b10*/  ISETP.GE.AND P0, PT, R23, 0x1, PT ;  /* 0x000000011700780c */ /* 0x000fe20003f06270 */
[----:B------:R-:W-:-:S12]  /*0b20*/  BSSY.RECONVERGENT B0, `(.L_x_163) ;  /* 0x000003b000007945 */ /* 0x000fd80003800200 */
[----:B------:R-:W-:Y:S05]  /*0b30*/  @!P0 BRA `(.L_x_164) ;  /* 0x0000000000e48947 */ /* 0x000fea0003800000 */
[----:B----4-:R-:W-:Y:S01]  /*0b40*/  IMAD.MOV R3, RZ, RZ, -R18 ;  /* 0x000000ffff037224 */ /* 0x010fe200078e0a12 */
[----:B------:R-:W-:Y:S01]  /*0b50*/  LOP3.LUT R8, R24, 0x3, RZ, 0xc0, !PT ;  /* 0x0000000318087812 */ /* 0x000fe200078ec0ff */
[----:B------:R-:W-:Y:S01]  /*0b60*/  BSSY.RECONVERGENT B1, `(.L_x_165) ;  /* 0x000001b000017945 */ /* 0x000fe20003800200 */
[----:B------:R-:W-:Y:S02]  /*0b70*/  IMAD.IADD R0, R22, 0x1, -R19 ;  /* 0x0000000116007824 */ /* 0x000fe400078e0a13 */
[----:B------:R-:W-:Y:S01]  /*0b80*/  IMAD R3, R2, R3, RZ ;  /* 0x0000000302037224 */ /* 0x000fe200078e02ff */
[----:B------:R-:W-:-:S04]  /*0b90*/  ISETP.NE.AND P1, PT, R8, RZ, PT ;  /* 0x000000ff0800720c */ /* 0x000fc80003f25270 */
[----:B------:R-:W-:Y:S01]  /*0ba0*/  IADD3 R26, PT, PT, R19, -R26, -R3 ;  /* 0x8000001a131a7210 */ /* 0x000fe20007ffe803 */
[----:B------:R-:W-:-:S03]  /*0bb0*/  IMAD.MOV.U32 R3, RZ, RZ, RZ ;  /* 0x000000ffff037224 */ /* 0x000fc600078e00ff */
[----:B------:R-:W-:-:S13]  /*0bc0*/  ISETP.GT.U32.AND P2, PT, R26, -0x4, PT ;  /* 0xfffffffc1a00780c */ /* 0x000fda0003f44070 */
[----:B------:R-:W-:Y:S05]  /*0bd0*/  @P2 BRA `(.L_x_166) ;  /* 0x00000000004c2947 */ /* 0x000fea0003800000 */
[----:B0-23--:R-:W-:Y:S01]  /*0be0*/  HFMA2 R9, -RZ, RZ, 0, 0 ;  /* 0x00000000ff097431 */ /* 0x00dfe200000001ff */
[----:B------:R-:W-:Y:S02]  /*0bf0*/  LOP3.LUT R3, R24, 0xfffffffc, RZ, 0xc0, !PT ;  /* 0xfffffffc18037812 */ /* 0x000fe400078ec0ff */
[----:B------:R-:W-:-:S07]  /*0c00*/  SHF.R.S32.HI R10, RZ, 0x1f, R0 ;  /* 0x0000001fff0a7819 */ /* 0x000fce0000011400 */
.L_x_167:
[----:B----4-:R-:W-:-:S05]  /*0c10*/  IADD3 R4, P2, PT, R0, R9, RZ ;  /* 0x0000000900047210 */ /* 0x010fca0007f5e0ff */
[----:B------:R-:W-:Y:S01]  /*0c20*/  IMAD.X R5, RZ, RZ, R10, P2 ;  /* 0x000000ffff057224 */ /* 0x000fe200010e060a */
        /* <DEDUP_REMOVED lines=14> */
.L_x_166:
[----:B------:R-:W-:Y:S05]  /*0d10*/  BSYNC.RECONVERGENT B1 ;  /* 0x0000000000017941 */ /* 0x000fea0003800200 */
.L_x_165:
[----:B------:R-:W-:Y:S05]  /*0d20*/  @!P1 BRA `(.L_x_164) ;  /* 0x0000000000689947 */ /* 0x000fea0003800000 */
[----:B0-23--:R-:W-:Y:S02]  /*0d30*/  SHF.R.S32.HI R9, RZ, 0x1f, R0 ;  /* 0x0000001fff097819 */ /* 0x00dfe40000011400 */
[----:B----4-:R-:W-:-:S05]  /*0d40*/  IADD3 R4, P1, PT, R0, R3, RZ ;  /* 0x0000000300047210 */ /* 0x010fca0007f3e0ff */
[----:B------:R-:W-:Y:S01]  /*0d50*/  IMAD.X R5, RZ, RZ, R9, P1 ;  /* 0x000000ffff057224 */ /* 0x000fe200008e0609 */
[----:B-1----:R-:W-:-:S04]  /*0d60*/  LEA R6, P1, R4, UR38, 0x2 ;  /* 0x0000002604067c11 */ /* 0x002fc8000f8210ff */
[----:B------:R-:W-:-:S06]  /*0d70*/  LEA.HI.X R7, R4, UR39, R5, 0x2, P1 ;  /* 0x0000002704077c11 */ /* 0x000fcc00088f1405 */
[----:B------:R-:W2:Y:S01]  /*0d80*/  LDG.E R7, desc[UR36][R6.64+-0x4] ;  /* 0xfffffc2406077981 */ /* 0x000ea2000c1e1900 */
[----:B------:R-:W-:Y:S01]  /*0d90*/  IMAD.WIDE.U32 R4, R3, 0x4, R16 ;  /* 0x0000000403047825 */ /* 0x000fe200078e0010 */
[----:B------:R-:W-:-:S04]  /*0da0*/  ISETP.NE.AND P1, PT, R8, 0x1, PT ;  /* 0x000000010800780c */ /* 0x000fc80003f25270 */
[----:B--2---:R0:W-:Y:S09]  /*0db0*/  ST.E desc[UR36][R4.64], R7 ;  /* 0x0000000704007985 */ /* 0x0041f2000c101924 */
[----:B------:R-:W-:Y:S05]  /*0dc0*/  @!P1 BRA `(.L_x_164) ;  /* 0x0000000000409947 */ /* 0x000fea0003800000 */
[----:B0-----:R-:W-:-:S05]  /*0dd0*/  VIADD R7, R3, 0x1 ;  /* 0x0000000103077836 */ /* 0x001fca0000000000 */
[----:B------:R-:W-:-:S05]  /*0de0*/  IADD3 R7, P1, PT, R0, R7, RZ ;  /* 0x0000000700077210 */ /* 0x000fca0007f3e0ff */
[----:B------:R-:W-:Y:S01]  /*0df0*/  IMAD.X R10, RZ, RZ, R9, P1 ;  /* 0x000000ffff0a7224 */ /* 0x000fe200008e0609 */
[----:B------:R-:W-:-:S04]  /*0e00*/  LEA R6, P1, R7, UR38, 0x2 ;  /* 0x0000002607067c11 */ /* 0x000fc8000f8210ff */
[----:B------:R-:W-:-:S06]  /*0e10*/  LEA.HI.X R7, R7, UR39, R10, 0x2, P1 ;  /* 0x0000002707077c11 */ /* 0x000fcc00088f140a */
[----:B------:R-:W2:Y:S01]  /*0e20*/  LDG.E R7, desc[UR36][R6.64+-0x4] ;  /* 0xfffffc2406077981 */ /* 0x000ea2000c1e1900 */
[----:B------:R-:W-:-:S03]  /*0e30*/  ISETP.NE.AND P1, PT, R8, 0x2, PT ;  /* 0x000000020800780c */ /* 0x000fc60003f25270 */
[----:B--2---:R0:W-:Y:S10]  /*0e40*/  ST.E desc[UR36][R4.64+0x4], R7 ;  /* 0x0000040704007985 */ /* 0x0041f4000c101924 */
[----:B------:R-:W-:Y:S05]  /*0e50*/  @!P1 BRA `(.L_x_164) ;  /* 0x00000000001c9947 */ /* 0x000fea0003800000 */
[----:B------:R-:W-:-:S04]  /*0e60*/  IADD3 R3, PT, PT, R3, 0x2, RZ ;  /* 0x0000000203037810 */ /* 0x000fc80007ffe0ff */
[----:B------:R-:W-:-:S05]  /*0e70*/  IADD3 R3, P1, PT, R0, R3, RZ ;  /* 0x0000000300037210 */ /* 0x000fca0007f3e0ff */
[----:B------:R-:W-:Y:S01]  /*0e80*/  IMAD.X R0, RZ, RZ, R9, P1 ;  /* 0x000000ffff007224 */ /* 0x000fe200008e0609 */
[----:B------:R-:W-:-:S04]  /*0e90*/  LEA R6, P1, R3, UR38, 0x2 ;  /* 0x0000002603067c11 */ /* 0x000fc8000f8210ff */
[----:B0-----:R-:W-:-:S06]  /*0ea0*/  LEA.HI.X R7, R3, UR39, R0, 0x2, P1 ;  /* 0x0000002703077c11 */ /* 0x001fcc00088f1400 */
[----:B------:R-:W2:Y:S04]  /*0eb0*/  LDG.E R7, desc[UR36][R6.64+-0x4] ;  /* 0xfffffc2406077981 */ /* 0x000ea8000c1e1900 */
[----:B--2---:R0:W-:Y:S02]  /*0ec0*/  ST.E desc[UR36][R4.64+0x8], R7 ;  /* 0x0000080704007985 */ /* 0x0041e4000c101924 */
.L_x_164:
[----:B------:R-:W-:Y:S05]  /*0ed0*/  BSYNC.RECONVERGENT B0 ;  /* 0x0000000000007941 */ /* 0x000fea0003800200 */
.L_x_163:
[----:B0---4-:R-:W0:Y:S01]  /*0ee0*/  LDC.64 R4, c[0x0][0x380] ;  /* 0x0000e000ff047b82 */ /* 0x011e220000000a00 */
[----:B--2---:R-:W-:Y:S01]  /*0ef0*/  VIADD R21, R19, 0xffffffff ;  /* 0xffffffff13157836 */ /* 0x004fe20000000000 */
[----:B------:R-:W-:Y:S01]  /*0f00*/  BSSY.RECONVERGENT B0, `(.L_x_168) ;  /* 0x000001b000007945 */ /* 0x000fe20003800200 */
[----:B---3--:R-:W-:Y:S01]  /*0f10*/  CS2R R8, SRZ ;  /* 0x0000000000087805 */ /* 0x008fe2000001ff00 */
[----:B------:R-:W-:Y:S02]  /*0f20*/  IMAD.MOV.U32 R3, RZ, RZ, RZ ;  /* 0x000000ffff037224 */ /* 0x000fe400078e00ff */
[----:B------:R-:W-:Y:S01]  /*0f30*/  ISETP.LT.OR P0, PT, R21, RZ, !P0 ;  /* 0x000000ff1500720c */ /* 0x000fe20004701670 */
[----:B0-----:R-:W-:-:S12]  /*0f40*/  IMAD.WIDE R4, R25, 0x4, R4 ;  /* 0x0000000419047825 */ /* 0x001fd800078e0204 */
[----:B------:R-:W-:Y:S05]  /*0f50*/  @P0 BRA `(.L_x_169) ;  /* 0x0000000000540947 */ /* 0x000fea0003800000 */
[----:B------:R-:W-:Y:S01]  /*0f60*/  CS2R R8, SRZ ;  /* 0x0000000000087805 */ /* 0x000fe2000001ff00 */
[----:B------:R-:W-:-:S07]  /*0f70*/  IMAD.MOV.U32 R3, RZ, RZ, RZ ;  /* 0x000000ffff037224 */ /* 0x000fce00078e00ff */
.L_x_170:
[----:B-1----:R-:W-:-:S04]  /*0f80*/  IMAD.WIDE.U32 R10, R8, 0x4, R28 ;  /* 0x00000004080a7825 */ /* 0x002fc800078e001c */
        /* <DEDUP_REMOVED lines=14> */
[----:B------:R-:W-:Y:S01]  /*1070*/  ISETP.GE.AND P0, PT, R14, R23, PT ;  /* 0x000000170e00720c */ /* 0x000fe20003f06270 */
[----:B------:R-:W-:Y:S01]  /*1080*/  IMAD.MOV.U32 R8, RZ, RZ, R0 ;  /* 0x000000ffff087224 */ /* 0x000fe200078e0000 */
[----:B------:R-:W-:-:S13]  /*1090*/  ISETP.LE.AND P1, PT, R0, R21, PT ;  /* 0x000000150000720c */ /* 0x000fda0003f23270 */
[----:B0-----:R-:W-:Y:S05]  /*10a0*/  @!P0 BRA P1, `(.L_x_170) ;  /* 0xfffffffc00b48947 */ /* 0x001fea000083ffff */
.L_x_169:
[----:B------:R-:W-:Y:S05]  /*10b0*/  BSYNC.RECONVERGENT B0 ;  /* 0x0000000000007941 */ /* 0x000fea0003800200 */
.L_x_168:
[----:B------:R-:W-:Y:S01]  /*10c0*/  ISETP.GT.AND P0, PT, R8, R21, PT ;  /* 0x000000150800720c */ /* 0x000fe20003f04270 */
[----:B------:R-:W-:Y:S01]  /*10d0*/  BSSY.RECONVERGENT B0, `(.L_x_171) ;  /* 0x000003c000007945 */ /* 0x000fe20003800200 */
[----:B------:R-:W-:-:S11]  /*10e0*/  MOV R21, R9 ;  /* 0x0000000900157202 */ /* 0x000fd60000000f00 */
[----:B------:R-:W-:Y:S05]  /*10f0*/  @P0 BRA `(.L_x_172) ;  /* 0x0000000000e40947 */ /* 0x000fea0003800000 */
[--C-:B------:R-:W-:Y:S01]  /*1100*/  IMAD.IADD R0, R19, 0x1, -R8.reuse ;  /* 0x0000000113007824 */ /* 0x100fe200078e0a08 */
[----:B------:R-:W-:Y:S01]  /*1110*/  BSSY.RECONVERGENT B1, `(.L_x_173) ;  /* 0x000001d000017945 */ /* 0x000fe20003800200 */
[--C-:B-1----:R-:W-:Y:S02]  /*1120*/  IMAD.MOV.U32 R13, RZ, RZ, R9.reuse ;  /* 0x000000ffff0d7224 */ /* 0x102fe400078e0009 */
[----:B------:R-:W-:Y:S01]  /*1130*/  IMAD.MOV.U32 R11, RZ, RZ, R8 ;  /* 0x000000ffff0b7224 */ /* 0x000fe200078e0008 */
        /* <DEDUP_REMOVED lines=8> */
[----:B------:R-:W-:-:S03]  /*11c0*/  VIADD R11, R8, 0x1 ;  /* 0x00000001080b7836 */ /* 0x000fc60000000000 */
[----:B------:R-:W-:Y:S01]  /*11d0*/  MOV R21, R13 ;  /* 0x0000000d00157202 */ /* 0x000fe20000000f00 */
[----:B--2---:R0:W-:Y:S04]  /*11e0*/  STG.E desc[UR36][R14.64], R25 ;  /* 0x000000190e007986 */ /* 0x0041e8000c101924 */
[----:B------:R-:W-:Y:S05]  /*11f0*/  @!P0 BRA `(.L_x_174) ;  /* 0x0000000000388947 */ /* 0x000fea0003800000 */
[----:B0-----:R-:W2:Y:S01]  /*1200*/  LD.E R25, desc[UR36][R6.64+0x4] ;  /* 0x0000042406197980 */ /* 0x001ea2000c101900 */
[----:B------:R-:W-:Y:S01]  /*1210*/  IMAD.WIDE.U32 R14, R13, 0x4, R4 ;  /* 0x000000040d0e7825 */ /* 0x000fe200078e0004 */
[----:B------:R-:W-:-:S03]  /*1220*/  ISETP.NE.AND P0, PT, R10, 0x2, PT ;  /* 0x000000020a00780c */ /* 0x000fc60003f05270 */
[----:B------:R-:W-:Y:S02]  /*1230*/  VIADD R21, R9, 0x2 ;  /* 0x0000000209157836 */ /* 0x000fe40000000000 */
[----:B------:R-:W-:Y:S02]  /*1240*/  VIADD R11, R8, 0x2 ;  /* 0x00000002080b7836 */ /* 0x000fe40000000000 */
        /* <DEDUP_REMOVED lines=9> */
.L_x_174:
[----:B------:R-:W-:Y:S05]  /*12e0*/  BSYNC.RECONVERGENT B1 ;  /* 0x0000000000017941 */ /* 0x000fea0003800200 */
.L_x_173:
[----:B------:R-:W-:-:S05]  /*12f0*/  IMAD.IADD R6, R8, 0x1, -R19 ;  /* 0x0000000108067824 */ /* 0x000fca00078e0a13 */
[----:B------:R-:W-:-:S13]  /*1300*/  ISETP.GT.U32.AND P0, PT, R6, -0x4, PT ;  /* 0xfffffffc0600780c */ /* 0x000fda0003f04070 */
[----:B------:R-:W-:Y:S05]  /*1310*/  @P0 BRA `(.L_x_172) ;  /* 0x00000000005c0947 */ /* 0x000fea0003800000 */
[----:B------:R-:W-:Y:S01]  /*1320*/  BSSY.RECONVERGENT B1, `(.L_x_175) ;  /* 0x0000015000017945 */ /* 0x000fe20003800200 */
.L_x_176:
        /* <DEDUP_REMOVED lines=11> */
[----:B------:R-:W-:Y:S01]  /*13e0*/  VIADD R12, R13, 0x3 ;  /* 0x000000030d0c7836 */ /* 0x000fe20000000000 */
[----:B--2---:R3:W-:Y:S04]  /*13f0*/  STG.E desc[UR36][R20.64], R10 ;  /* 0x0000000a14007986 */ /* 0x0047e8000c101924 */
[----:B------:R-:W2:Y:S01]  /*1400*/  LD.E R24, desc[UR36][R6.64+0xc] ;  /* 0x00000c2406187980 */ /* 0x000ea2000c101900 */
[----:B0-----:R-:W-:Y:S01]  /*1410*/  IMAD.WIDE.U32 R8, R12, 0x4, R4 ;  /* 0x000000040c087825 */ /* 0x001fe200078e0004 */
[----:B------:R-:W-:-:S03]  /*1420*/  IADD3 R11, PT, PT, R11, 0x4, RZ ;  /* 0x000000040b0b7810 */ /* 0x000fc60007ffe0ff */
[----:B------:R-:W-:-:S05]  /*1430*/  VIADD R13, R13, 0x4 ;  /* 0x000000040d0d7836 */ /* 0x000fca0000000000 */
[----:B------:R-:W-:Y:S01]  /*1440*/  ISETP.NE.AND P0, PT, R13, R0, PT ;  /* 0x000000000d00720c */ /* 0x000fe20003f05270 */
[----:B--2---:R3:W-:-:S12]  /*1450*/  STG.E desc[UR36][R8.64], R24 ;  /* 0x0000001808007986 */ /* 0x0047d8000c101924 */
[----:B------:R-:W-:Y:S05]  /*1460*/  @P0 BRA `(.L_x_176) ;  /* 0xfffffffc00b00947 */ /* 0x000fea000383ffff */
[----:B------:R-:W-:Y:S05]  /*1470*/  BSYNC.RECONVERGENT B1 ;  /* 0x0000000000017941 */ /* 0x000fea0003800200 */
.L_x_175:
[----:B---3--:R-:W-:-:S07]  /*1480*/  IMAD.MOV.U32 R21, RZ, RZ, R0 ;  /* 0x000000ffff157224 */ /* 0x008fce00078e0000 */
.L_x_172:
[----:B------:R-:W-:Y:S05]  /*1490*/  BSYNC.RECONVERGENT B0 ;  /* 0x0000000000007941 */ /* 0x000fea0003800200 */
.L_x_171:
[----:B------:R-:W-:Y:S01]  /*14a0*/  MOV R24, 0x38 ;  /* 0x0000003800187802 */ /* 0x000fe20000000f00 */
[----:B------:R-:W-:Y:S01]  /*14b0*/  BSSY.RECONVERGENT B0, `(.L_x_177) ;  /* 0x000000c000007945 */ /* 0x000fe20003800200 */
[----:B------:R-:W-:Y:S02]  /*14c0*/  ISETP.GE.AND P0, PT, R3, R23, PT ;  /* 0x000000170300720c */ /* 0x000fe40003f06270 */
[----:B-12---:R1:W2:Y:S11]  /*14d0*/  LDC.64 R6, c[0x4][R24] ;  /* 0x0100000018067b82 */ /* 0x0062b60000000a00 */
[----:B-1----:R-:W-:Y:S05]  /*14e0*/  @P0 BRA `(.L_x_178) ;  /* 0x0000000000200947 */ /* 0x002fea0003800000 */
.L_x_179:
[----:B-1----:R-:W-:-:S06]  /*14f0*/  IMAD.WIDE R8, R3, 0x4, R16 ;  /* 0x0000000403087825 */ /* 0x002fcc00078e0210 */
[----:B------:R-:W3:Y:S01]  /*1500*/  LD.E R9, desc[UR36][R8.64] ;  /* 0x0000002408097980 */ /* 0x000ee2000c101900 */
[----:B------:R-:W-:-:S04]  /*1510*/  IMAD.WIDE.U32 R10, R21, 0x4, R4 ;  /* 0x00000004150a7825 */ /* 0x000fc800078e0004 */
[----:B------:R-:W-:Y:S02]  /*1520*/  VIADD R3, R3, 0x1 ;  /* 0x0000000103037836 */ /* 0x000fe40000000000 */
[----:B------:R-:W-:-:S03]  /*1530*/  VIADD R21, R21, 0x1 ;  /* 0x0000000115157836 */ /* 0x000fc60000000000 */
[----:B------:R-:W-:Y:S01]  /*1540*/  ISETP.GE.AND P0, PT, R3, R23, PT ;  /* 0x000000170300720c */ /* 0x000fe20003f06270 */
[----:B---3--:R1:W-:-:S12]  /*1550*/  STG.E desc[UR36][R10.64], R9 ;  /* 0x000000090a007986 */ /* 0x0083d8000c101924 */
[----:B------:R-:W-:Y:S05]  /*1560*/  @!P0 BRA `(.L_x_179) ;  /* 0xfffffffc00e08947 */ /* 0x000fea000383ffff */
.L_x_178:
[----:B------:R-:W-:Y:S05]  /*1570*/  BSYNC.RECONVERGENT B0 ;  /* 0x0000000000007941 */ /* 0x000fea0003800200 */
.L_x_177:
[----:B------:R-:W-:Y:S02]  /*1580*/  IMAD.MOV.U32 R4, RZ, RZ, R28 ;  /* 0x000000ffff047224 */ /* 0x000fe400078e001c */
[----:B------:R-:W-:-:S07]  /*1590*/  IMAD.MOV.U32 R5, RZ, RZ, R29 ;  /* 0x000000ffff057224 */ /* 0x000fce00078e001d */
[----:B------:R-:W-:-:S07]  /*15a0*/  LEPC R20, `(.L_x_180) ;  /* 0x000000001014794e */ /* 0x000fce0000000000 */
[----:B012---:R-:W-:Y:S05]  /*15b0*/  CALL.ABS.NOINC R6 ;  /* 0x0000000006007343 */ /* 0x007fea0003c00000 */
.L_x_180:
[----:B------:R-:W0:Y:S01]  /*15c0*/  LDC.64 R24, c[0x4][R24] ;  /* 0x0100000018187b82 */ /* 0x000e220000000a00 */
[----:B------:R-:W-:Y:S01]  /*15d0*/  MOV R4, R16 ;  /* 0x0000001000047202 */ /* 0x000fe20000000f00 */
[----:B------:R-:W-:-:S07]  /*15e0*/  IMAD.MOV.U32 R5, RZ, RZ, R17 ;  /* 0x000000ffff057224 */ /* 0x000fce00078e0011 */
[----:B------:R-:W-:-:S07]  /*15f0*/  LEPC R20, `(.L_x_181) ;  /* 0x000000001014794e */ /* 0x000fce0000000000 */
[----:B0-----:R-:W-:Y:S05]  /*1600*/  CALL.ABS.NOINC R24 ;  /* 0x0000000018007343 */ /* 0x001fea0003c00000 */
.L_x_181:
[----:B------:R-:W0:Y:S01]  /*1610*/  LDCU UR4, c[0x0][0x388] ;  /* 0x00007100ff0477ac */ /* 0x000e220008000800 */
[----:B------:R-:W-:Y:S02]  /*1620*/  VIADD R2, R2, 0x1 ;  /* 0x0000000102027836 */ /* 0x000fe40000000000 */
[----:B------:R-:W-:Y:S01]  /*1630*/  IMAD.MOV.U32 R25, RZ, RZ, R22 ;  /* 0x000000ffff197224 */ /* 0x000fe200078e0016 */
[----:B0-----:R-:W-:-:S06]  /*1640*/  UIADD3 UR4, UPT, UPT, UR4, -0x1, URZ ;  /* 0xffffffff04047890 */ /* 0x001fcc000fffe0ff */
[----:B------:R-:W-:-:S13]  /*1650*/  ISETP.GE.AND P0, PT, R22, UR4, PT ;  /* 0x0000000416007c0c */ /* 0x000fda000bf06270 */
[----:B------:R-:W-:Y:S05]  /*1660*/  @!P0 BRA `(.L_x_182) ;  /* 0xffffffe800988947 */ /* 0x000fea000383ffff */
[----:B------:R-:W-:Y:S05]  /*1670*/  BSYNC.RECONVERGENT B6 ;  /* 0x0000000000067941 */ /* 0x000fea0003800200 */
.L_x_151:
[----:B------:R-:W0:Y:S01]  /*1680*/  LDCU UR4, c[0x0][0x388] ;  /* 0x00007100ff0477ac */ /* 0x000e220008000800 */
[----:B------:R-:W-:Y:S01]  /*1690*/  IMAD.MOV.U32 R19, RZ, RZ, R18 ;  /* 0x000000ffff137224 */ /* 0x000fe200078e0012 */
[----:B0-----:R-:W-:-:S13]  /*16a0*/  ISETP.GE.AND P0, PT, R18, UR4, PT ;  /* 0x0000000412007c0c */ /* 0x001fda000bf06270 */
[----:B------:R-:W-:Y:S05]  /*16b0*/  @!P0 BRA `(.L_x_183) ;  /* 0xffffffe800748947 */ /* 0x000fea000383ffff */
[----:B------:R-:W-:Y:S05]  /*16c0*/  EXIT ;  /* 0x000000000000794d */ /* 0x000fea0003800000 */
.L_x_184:
        /* <DEDUP_REMOVED lines=11> */
.L_x_190:


//--------------------- .nv.global.init           --------------------------
	.section	.nv.global.init,"aw",@progbits
.nv.global.init:
	.type		$str,@object
	.size		$str,($str$4 - $str)
$str:
        /*0000*/ 	.byte	0x73, 0x68, 0x61, 0x72, 0x65, 0x64, 0x73, 0x69, 0x7a, 0x65, 0x5f, 0x73, 0x69, 0x64, 0x65, 0x3a
        /*0010*/ 	.byte	0x20, 0x25, 0x64, 0x20, 0x2c, 0x20, 0x63, 0x75, 0x72, 0x72, 0x65, 0x6e, 0x74, 0x73, 0x69, 0x7a
        /*0020*/ 	.byte	0x65, 0x3a, 0x20, 0x25, 0x64, 0x20, 0x0a, 0x00
	.type		$str$4,@object
	.size		$str$4,($str$2 - $str$4)
$str$4:
        /*0028*/ 	.byte	0x61, 0x66, 0x74, 0x65, 0x72, 0x20, 0x3a, 0x20, 0x61, 0x72, 0x72, 0x30, 0x3a, 0x25, 0x64, 0x20
        /*0038*/ 	.byte	0x2c, 0x20, 0x61, 0x72, 0x72, 0x31, 0x3a, 0x25, 0x64, 0x20, 0x2c, 0x20, 0x61, 0x72, 0x72, 0x32
        /*0048*/ 	.byte	0x3a, 0x25, 0x64, 0x20, 0x2c, 0x20, 0x61, 0x72, 0x72, 0x33, 0x3a, 0x25, 0x64, 0x0a, 0x00
	.type		$str$2,@object
	.size		$str$2,($str$3 - $str$2)
$str$2:
        /*0057*/ 	.byte	0x62, 0x65, 0x66, 0x6f, 0x72, 0x65, 0x20, 0x3a, 0x20, 0x61, 0x72, 0x72, 0x30, 0x3a, 0x25, 0x64
        /*0067*/ 	.byte	0x20, 0x2c, 0x20, 0x61, 0x72, 0x72, 0x31, 0x3a, 0x25, 0x64, 0x20, 0x2c, 0x20, 0x61, 0x72, 0x72
        /*0077*/ 	.byte	0x32, 0x3a, 0x25, 0x64, 0x20, 0x2c, 0x20, 0x61, 0x72, 0x72, 0x33, 0x3a, 0x25, 0x64, 0x0a, 0x00
	.type		$str$3,@object
	.size		$str$3,($str$1 - $str$3)
$str$3:
        /*0087*/ 	.byte	0x6c, 0x65, 0x66, 0x74, 0x53, 0x74, 0x61, 0x72, 0x74, 0x3a, 0x20, 0x25, 0x64, 0x20, 0x2c, 0x20
        /*0097*/ 	.byte	0x72, 0x69, 0x67, 0x66, 0x68, 0x74, 0x53, 0x74, 0x61, 0x72, 0x74, 0x3a, 0x20, 0x25, 0x64, 0x20
        /*00a7*/ 	.byte	0x2c, 0x20, 0x73, 0x68, 0x61, 0x72, 0x65, 0x64, 0x53, 0x69, 0x7a, 0x65, 0x3a, 0x20, 0x25, 0x64
        /*00b7*/ 	.byte	0x0a, 0x00
	.type		$str$1,@object
	.size		$str$1,(.L_1 - $str$1)
$str$1:
        /*00b9*/ 	.byte	0x6c, 0x65, 0x66, 0x74, 0x73, 0x74, 0x61, 0x72, 0x74, 0x3a, 0x20, 0x25, 0x64, 0x20, 0x2c, 0x20
        /*00c9*/ 	.byte	0x70, 0x3a, 0x20, 0x25, 0x64, 0x20, 0x2c, 0x20, 0x6e, 0x3a, 0x20, 0x25, 0x64, 0x20, 0x2c, 0x20
        /*00d9*/ 	.byte	0x70, 0x61, 0x72, 0x74, 0x53, 0x69, 0x7a, 0x65, 0x3a, 0x20, 0x25, 0x64, 0x20, 0x2c, 0x20, 0x6e
        /*00e9*/ 	.byte	0x50, 0x61, 0x72, 0x74, 0x3a, 0x20, 0x25, 0x64, 0x20, 0x2c, 0x69, 0x64, 0x78, 0x3a, 0x20, 0x25
        /*00f9*/ 	.byte	0x64, 0x0a, 0x00
.L_1:


//--------------------- .nv.shared._Z44mergeSortWithBlocksAndThreads_limited_sharedPii --------------------------
	.section	.nv.shared._Z44mergeSortWithBlocksAndThreads_limited_sharedPii,"aw",@nobits
	.sectionflags	@""
	.align	8
.nv.shared._Z44mergeSortWithBlocksAndThreads_limited_sharedPii:
	.zero		1040


//--------------------- .nv.shared.reserved.0     --------------------------
	.section	.nv.shared.reserved.0,"aw",@nobits
	.weak		__nv_reservedSMEM_offset_0_alias
	.size		__nv_reservedSMEM_offset_0_alias, 0, 64
	.other		__nv_reservedSMEM_offset_0_alias,@"STO_CUDA_RESERVED_SHARED STV_DEFAULT"
__nv_reservedSMEM_offset_0_alias:
	.zero		0
	.zero		64


//--------------------- .nv.constant0._Z44mergeSortWithBlocksAndThreads_limited_sharedPii --------------------------
	.section	.nv.constant0._Z44mergeSortWithBlocksAndThreads_limited_sharedPii,"a",@progbits
	.sectionflags	@""
	.align	4
.nv.constant0._Z44mergeSortWithBlocksAndThreads_limited_sharedPii:
	.zero		908


//--------------------- .nv.constant0._Z37mergeSortWithBlocksAndThreads_limitedPii --------------------------
	.section	.nv.constant0._Z37mergeSortWithBlocksAndThreads_limitedPii,"a",@progbits
	.sectionflags	@""
	.align	4
.nv.constant0._Z37mergeSortWithBlocksAndThreads_limitedPii:
	.zero		908


//--------------------- .nv.constant0._Z29mergeSortWithBlocksAndThreadsPii --------------------------
	.section	.nv.constant0._Z29mergeSortWithBlocksAndThreadsPii,"a",@progbits
	.sectionflags	@""
	.align	4
.nv.constant0._Z29mergeSortWithBlocksAndThreadsPii:
	.zero		908


//--------------------- .nv.constant0._Z19mergeSortWithBlocksPii --------------------------
	.section	.nv.constant0._Z19mergeSortWithBlocksPii,"a",@progbits
	.sectionflags	@""
	.align	4
.nv.constant0._Z19mergeSortWithBlocksPii:
	.zero		908


//--------------------- .nv.constant0._Z20mergeSortWithThreadsPii --------------------------
	.section	.nv.constant0._Z20mergeSortWithThreadsPii,"a",@progbits
	.sectionflags	@""
	.align	4
.nv.constant0._Z20mergeSortWithThreadsPii:
	.zero		908


//--------------------- .nv.constant0._Z9mergeSortPii --------------------------
	.section	.nv.constant0._Z9mergeSortPii,"a",@progbits
	.sectionflags	@""
	.align	4
.nv.constant0._Z9mergeSortPii:
	.zero		908


//--------------------- SYMBOLS --------------------------

	.type		.nv.reservedSmem.offset0,@object
	.size		.nv.reservedSmem.offset0,0x4
	.type		.nv.reservedSmem.cap,@object
	.size		.nv.reservedSmem.cap,0x4
	.type		malloc,@function
	.type		vprintf,@function
	.type		free,@function
